// auto-generated by cutlass_sweep.conv — config: {"arch": "sm_90", "cluster_m": 1, "cluster_n": 1, "conv_kind": "fprop", "dtype": "fp16", "ndim": 3, "tile_k": 64, "tile_m": 256, "tile_n": 64}
#include "cutlass/cutlass.h"
#include "cute/tensor.hpp"
#include "cutlass/kernel_hardware_info.hpp"
#include "cutlass/conv/convolution.h"
#include "cutlass/conv/dispatch_policy.hpp"
#include "cutlass/conv/collective/collective_builder.hpp"
#include "cutlass/conv/kernel/conv_universal.hpp"
#include "cutlass/conv/device/conv_universal_adapter.hpp"
#include "cutlass/epilogue/collective/collective_builder.hpp"

using namespace cute;
using Elem = cutlass::half_t;
using Acc  = float;
using LayoutAB = cutlass::layout::TensorNDHWC;
using LayoutC  = cutlass::layout::TensorNDHWC;
constexpr auto ConvOp = cutlass::conv::Operator::kFprop;
using TileShape    = Shape<_256, _64, Shape<_64>>;
using ClusterShape = Shape<_1, _1, _1>;

using CollectiveEpilogue = typename cutlass::epilogue::collective::CollectiveBuilder<
    cutlass::arch::Sm90, cutlass::arch::OpClassTensorOp,
    TileShape, ClusterShape,
    cutlass::epilogue::collective::EpilogueTileAuto,
    Acc, Acc,
    Elem, LayoutC, 128 / cutlass::sizeof_bits<Elem>::value,
    Elem, LayoutC, 128 / cutlass::sizeof_bits<Elem>::value,
    cutlass::epilogue::collective::EpilogueScheduleAuto
  >::CollectiveOp;

using CollectiveMainloop = typename cutlass::conv::collective::CollectiveBuilder<
    cutlass::arch::Sm90, cutlass::arch::OpClassTensorOp, ConvOp,
    Elem, LayoutAB, 128 / cutlass::sizeof_bits<Elem>::value,
    Elem, LayoutAB, 128 / cutlass::sizeof_bits<Elem>::value,
    Acc,
    TileShape, ClusterShape,
    cutlass::conv::collective::StageCountAutoCarveout<
        static_cast<int>(sizeof(typename CollectiveEpilogue::SharedStorage))>,
    cutlass::conv::collective::KernelScheduleAuto
  >::CollectiveOp;

using ProblemShape = cutlass::conv::ConvProblemShape<
    ConvOp, CollectiveMainloop::DispatchPolicy::NumSpatialDimensions>;
using ConvKernel = cutlass::conv::kernel::ConvUniversal<
    ProblemShape, CollectiveMainloop, CollectiveEpilogue>;
using Conv = cutlass::conv::device::ConvUniversalAdapter<ConvKernel>;

auto* _anchor = &cutlass::device_kernel<ConvKernel>;


// ===== COMPILED SASS (sm_90a) =====

	.target	sm_90a

	.elftype	@"ET_EXEC"


//--------------------- .note.nv.tkinfo           --------------------------
	.section	.note.nv.tkinfo,"",@"SHT_NOTE"
	.sectionflags	@"SHF_NOTE_NV_TKINFO"
	.tkinfo
        /*0018*/ 	.word	0x00000002
        /*0030*/ 	.string	""
        /*0030*/ 	.string	"ptxas"
        /*0030*/ 	.string	"Cuda compilation tools, release 13.0, V13.0.88"
        /*0030*/ 	.string	"Build cuda_13.0.r13.0/compiler.36424714_0"
        /*0030*/ 	.string	"-arch sm_90a -m 64 "



//--------------------- .note.nv.cuinfo           --------------------------
	.section	.note.nv.cuinfo,"",@"SHT_NOTE"
	.sectionflags	@"SHF_NOTE_NV_CUINFO"
        /*0018*/ 	.short	0x0002
        /*001a*/ 	.short	0x005a
        /*001c*/ 	.short	0x0082
	.zero		2


//--------------------- .nv.info                  --------------------------
	.section	.nv.info,"",@"SHT_CUDA_INFO"
	.align	4


	//----- nvinfo : EIATTR_REGCOUNT
	.align		4
        /*0000*/ 	.byte	0x04, 0x2f
        /*0002*/ 	.short	(.L_12 - .L_11)
	.align		4
.L_11:
        /*0004*/ 	.word	index@(_ZN7cutlass13device_kernelINS_4conv6kernel13ConvUniversalINS1_16ConvProblemShapeILNS1_8OperatorE0ELi3EEENS1_10collective14CollectiveConvINS1_46MainloopSm90TmaGmmaWarpSpecializedImplicitGemmILS5_0ELi5ELi3EN4cute5tupleIJNSA_1CILi1EEESD_SD_EEENS1_36KernelImplicitTmaWarpSpecializedSm90ELi1EEENSB_IJNSC_ILi256EEENSC_ILi64EEENSB_IJSI_EEEEEENS_6half_tESL_NSA_8TiledMMAINSA_8MMA_AtomIJNSA_4SM904GMMA25MMA_64x64x16_F32F16F16_SSILNSP_5MajorE0ELSR_0ELNSP_7ScaleInE1ELSS_1EEEEEENSA_6LayoutISE_NSB_IJNSC_ILi0EEESW_SW_EEEEENSB_IJNSA_10UnderscoreESZ_SZ_EEEEENS7_6detail26Sm90ImplicitGemmTileTraitsINSA_20SM90_TMA_LOAD_IM2COLENSA_14ComposedLayoutINSA_7SwizzleILi3ELi4ELi3EEENSA_18smem_ptr_flag_bitsILi16EEENSV_INSB_IJNSB_IJNSC_ILi8EEENSC_ILi32EEEEEENSB_IJSI_SD_EEENSB_IJSD_NSC_ILi5EEEEEEEEENSB_IJNSB_IJSI_NSC_ILi512EEEEEENSB_IJSD_SW_EEENSB_IJSW_NSC_ILi16384EEEEEEEEEEEEEvEENS13_INSA_13SM90_TMA_LOADENS15_IS17_S19_NSV_INSB_IJNSB_IJS1A_S1A_EEES1D_S1F_EEENSB_IJS1I_S1J_NSB_IJSW_NSC_ILi4096EEEEEEEEEEEEEvEEEENS_8epilogue10collective6detail29Sm90TmaWarpSpecializedAdapterINS21_15DefaultEpilogueISL_NSB_IJNSB_IJllllEEESD_SW_EEES26_NS20_6thread17LinearCombinationISL_Li1EffLNS27_9ScaleType4KindE0ELNS_15FloatRoundStyleE2ESL_EENS_4gemm15EpilogueDefaultEEEEEvvEEEEvNT_6ParamsE)
        /*0008*/ 	.word	0x0000009a


	//----- nvinfo : EIATTR_FRAME_SIZE
	.align		4
.L_12:
        /*000c*/ 	.byte	0x04, 0x11
        /*000e*/ 	.short	(.L_14 - .L_13)
	.align		4
.L_13:
        /*0010*/ 	.word	index@(_ZN7cutlass13device_kernelINS_4conv6kernel13ConvUniversalINS1_16ConvProblemShapeILNS1_8OperatorE0ELi3EEENS1_10collective14CollectiveConvINS1_46MainloopSm90TmaGmmaWarpSpecializedImplicitGemmILS5_0ELi5ELi3EN4cute5tupleIJNSA_1CILi1EEESD_SD_EEENS1_36KernelImplicitTmaWarpSpecializedSm90ELi1EEENSB_IJNSC_ILi256EEENSC_ILi64EEENSB_IJSI_EEEEEENS_6half_tESL_NSA_8TiledMMAINSA_8MMA_AtomIJNSA_4SM904GMMA25MMA_64x64x16_F32F16F16_SSILNSP_5MajorE0ELSR_0ELNSP_7ScaleInE1ELSS_1EEEEEENSA_6LayoutISE_NSB_IJNSC_ILi0EEESW_SW_EEEEENSB_IJNSA_10UnderscoreESZ_SZ_EEEEENS7_6detail26Sm90ImplicitGemmTileTraitsINSA_20SM90_TMA_LOAD_IM2COLENSA_14ComposedLayoutINSA_7SwizzleILi3ELi4ELi3EEENSA_18smem_ptr_flag_bitsILi16EEENSV_INSB_IJNSB_IJNSC_ILi8EEENSC_ILi32EEEEEENSB_IJSI_SD_EEENSB_IJSD_NSC_ILi5EEEEEEEEENSB_IJNSB_IJSI_NSC_ILi512EEEEEENSB_IJSD_SW_EEENSB_IJSW_NSC_ILi16384EEEEEEEEEEEEEvEENS13_INSA_13SM90_TMA_LOADENS15_IS17_S19_NSV_INSB_IJNSB_IJS1A_S1A_EEES1D_S1F_EEENSB_IJS1I_S1J_NSB_IJSW_NSC_ILi4096EEEEEEEEEEEEEvEEEENS_8epilogue10collective6detail29Sm90TmaWarpSpecializedAdapterINS21_15DefaultEpilogueISL_NSB_IJNSB_IJllllEEESD_SW_EEES26_NS20_6thread17LinearCombinationISL_Li1EffLNS27_9ScaleType4KindE0ELNS_15FloatRoundStyleE2ESL_EENS_4gemm15EpilogueDefaultEEEEEvvEEEEvNT_6ParamsE)
        /*0014*/ 	.word	0x00000000


	//----- nvinfo : EIATTR_MIN_STACK_SIZE
	.align		4
.L_14:
        /*0018*/ 	.byte	0x04, 0x12
        /*001a*/ 	.short	(.L_16 - .L_15)
	.align		4
.L_15:
        /*001c*/ 	.word	index@(_ZN7cutlass13device_kernelINS_4conv6kernel13ConvUniversalINS1_16ConvProblemShapeILNS1_8OperatorE0ELi3EEENS1_10collective14CollectiveConvINS1_46MainloopSm90TmaGmmaWarpSpecializedImplicitGemmILS5_0ELi5ELi3EN4cute5tupleIJNSA_1CILi1EEESD_SD_EEENS1_36KernelImplicitTmaWarpSpecializedSm90ELi1EEENSB_IJNSC_ILi256EEENSC_ILi64EEENSB_IJSI_EEEEEENS_6half_tESL_NSA_8TiledMMAINSA_8MMA_AtomIJNSA_4SM904GMMA25MMA_64x64x16_F32F16F16_SSILNSP_5MajorE0ELSR_0ELNSP_7ScaleInE1ELSS_1EEEEEENSA_6LayoutISE_NSB_IJNSC_ILi0EEESW_SW_EEEEENSB_IJNSA_10UnderscoreESZ_SZ_EEEEENS7_6detail26Sm90ImplicitGemmTileTraitsINSA_20SM90_TMA_LOAD_IM2COLENSA_14ComposedLayoutINSA_7SwizzleILi3ELi4ELi3EEENSA_18smem_ptr_flag_bitsILi16EEENSV_INSB_IJNSB_IJNSC_ILi8EEENSC_ILi32EEEEEENSB_IJSI_SD_EEENSB_IJSD_NSC_ILi5EEEEEEEEENSB_IJNSB_IJSI_NSC_ILi512EEEEEENSB_IJSD_SW_EEENSB_IJSW_NSC_ILi16384EEEEEEEEEEEEEvEENS13_INSA_13SM90_TMA_LOADENS15_IS17_S19_NSV_INSB_IJNSB_IJS1A_S1A_EEES1D_S1F_EEENSB_IJS1I_S1J_NSB_IJSW_NSC_ILi4096EEEEEEEEEEEEEvEEEENS_8epilogue10collective6detail29Sm90TmaWarpSpecializedAdapterINS21_15DefaultEpilogueISL_NSB_IJNSB_IJllllEEESD_SW_EEES26_NS20_6thread17LinearCombinationISL_Li1EffLNS27_9ScaleType4KindE0ELNS_15FloatRoundStyleE2ESL_EENS_4gemm15EpilogueDefaultEEEEEvvEEEEvNT_6ParamsE)
        /*0020*/ 	.word	0x00000000
.L_16:


//--------------------- .nv.compat                --------------------------
	.section	.nv.compat,"",@"SHT_CUDA_COMPAT_INFO"
	.align	4
        /*0000*/ 	.byte	0x02, 0x09, 0x01, 0x00, 0x02, 0x02, 0x04, 0x00, 0x02, 0x05, 0x05, 0x00, 0x03, 0x07, 0x01, 0x01
        /*0010*/ 	.byte	0x02, 0x03, 0x01, 0x00, 0x02, 0x06, 0x01, 0x00, 0x04, 0x0b, 0x08, 0x00, 0x00, 0x00, 0x00, 0x00
        /*0020*/ 	.byte	0x00, 0x00, 0x00, 0x00


//--------------------- .nv.info._ZN7cutlass13device_kernelINS_4conv6kernel13ConvUniversalINS1_16ConvProblemShapeILNS1_8OperatorE0ELi3EEENS1_10collective14CollectiveConvINS1_46MainloopSm90TmaGmmaWarpSpecializedImplicitGemmILS5_0ELi5ELi3EN4cute5tupleIJNSA_1CILi1EEESD_SD_EEENS1_36KernelImplicitTmaWarpSpecializedSm90ELi1EEENSB_IJNSC_ILi256EEENSC_ILi64EEENSB_IJSI_EEEEEENS_6half_tESL_NSA_8TiledMMAINSA_8MMA_AtomIJNSA_4SM904GMMA25MMA_64x64x16_F32F16F16_SSILNSP_5MajorE0ELSR_0ELNSP_7ScaleInE1ELSS_1EEEEEENSA_6LayoutISE_NSB_IJNSC_ILi0EEESW_SW_EEEEENSB_IJNSA_10UnderscoreESZ_SZ_EEEEENS7_6detail26Sm90ImplicitGemmTileTraitsINSA_20SM90_TMA_LOAD_IM2COLENSA_14ComposedLayoutINSA_7SwizzleILi3ELi4ELi3EEENSA_18smem_ptr_flag_bitsILi16EEENSV_INSB_IJNSB_IJNSC_ILi8EEENSC_ILi32EEEEEENSB_IJSI_SD_EEENSB_IJSD_NSC_ILi5EEEEEEEEENSB_IJNSB_IJSI_NSC_ILi512EEEEEENSB_IJSD_SW_EEENSB_IJSW_NSC_ILi16384EEEEEEEEEEEEEvEENS13_INSA_13SM90_TMA_LOADENS15_IS17_S19_NSV_INSB_IJNSB_IJS1A_S1A_EEES1D_S1F_EEENSB_IJS1I_S1J_NSB_IJSW_NSC_ILi4096EEEEEEEEEEEEEvEEEENS_8epilogue10collective6detail29Sm90TmaWarpSpecializedAdapterINS21_15DefaultEpilogueISL_NSB_IJNSB_IJllllEEESD_SW_EEES26_NS20_6thread17LinearCombinationISL_Li1EffLNS27_9ScaleType4KindE0ELNS_15FloatRoundStyleE2ESL_EENS_4gemm15EpilogueDefaultEEEEEvvEEEEvNT_6ParamsE --------------------------
	.section	.nv.info._ZN7cutlass13device_kernelINS_4conv6kernel13ConvUniversalINS1_16ConvProblemShapeILNS1_8OperatorE0ELi3EEENS1_10collective14CollectiveConvINS1_46MainloopSm90TmaGmmaWarpSpecializedImplicitGemmILS5_0ELi5ELi3EN4cute5tupleIJNSA_1CILi1EEESD_SD_EEENS1_36KernelImplicitTmaWarpSpecializedSm90ELi1EEENSB_IJNSC_ILi256EEENSC_ILi64EEENSB_IJSI_EEEEEENS_6half_tESL_NSA_8TiledMMAINSA_8MMA_AtomIJNSA_4SM904GMMA25MMA_64x64x16_F32F16F16_SSILNSP_5MajorE0ELSR_0ELNSP_7ScaleInE1ELSS_1EEEEEENSA_6LayoutISE_NSB_IJNSC_ILi0EEESW_SW_EEEEENSB_IJNSA_10UnderscoreESZ_SZ_EEEEENS7_6detail26Sm90ImplicitGemmTileTraitsINSA_20SM90_TMA_LOAD_IM2COLENSA_14ComposedLayoutINSA_7SwizzleILi3ELi4ELi3EEENSA_18smem_ptr_flag_bitsILi16EEENSV_INSB_IJNSB_IJNSC_ILi8EEENSC_ILi32EEEEEENSB_IJSI_SD_EEENSB_IJSD_NSC_ILi5EEEEEEEEENSB_IJNSB_IJSI_NSC_ILi512EEEEEENSB_IJSD_SW_EEENSB_IJSW_NSC_ILi16384EEEEEEEEEEEEEvEENS13_INSA_13SM90_TMA_LOADENS15_IS17_S19_NSV_INSB_IJNSB_IJS1A_S1A_EEES1D_S1F_EEENSB_IJS1I_S1J_NSB_IJSW_NSC_ILi4096EEEEEEEEEEEEEvEEEENS_8epilogue10collective6detail29Sm90TmaWarpSpecializedAdapterINS21_15DefaultEpilogueISL_NSB_IJNSB_IJllllEEESD_SW_EEES26_NS20_6thread17LinearCombinationISL_Li1EffLNS27_9ScaleType4KindE0ELNS_15FloatRoundStyleE2ESL_EENS_4gemm15EpilogueDefaultEEEEEvvEEEEvNT_6ParamsE,"",@"SHT_CUDA_INFO"
	.sectionflags	@""
	.align	4


	//----- nvinfo : EIATTR_CUDA_API_VERSION
	.align		4
        /*0000*/ 	.byte	0x04, 0x37
        /*0002*/ 	.short	(.L_18 - .L_17)
.L_17:
        /*0004*/ 	.word	0x00000082


	//----- nvinfo : EIATTR_KPARAM_INFO
	.align		4
.L_18:
        /*0008*/ 	.byte	0x04, 0x17
        /*000a*/ 	.short	(.L_20 - .L_19)
.L_19:
        /*000c*/ 	.word	0x00000000
        /*0010*/ 	.short	0x0000
        /*0012*/ 	.short	0x0070
        /*0014*/ 	.byte	0x00, 0xf0, 0x01, 0x10


	//----- nvinfo : EIATTR_SPARSE_MMA_MASK
	.align		4
.L_20:
        /*0018*/ 	.byte	0x03, 0x50
        /*001a*/ 	.short	0x0000


	//----- nvinfo : EIATTR_MAXREG_COUNT
	.align		4
        /*001c*/ 	.byte	0x03, 0x1b
        /*001e*/ 	.short	0x00ff


	//----- nvinfo : EIATTR_NUM_BARRIERS
	.align		4
        /*0020*/ 	.byte	0x02, 0x4c
        /*0022*/ 	.byte	0x01
	.zero		1


	//----- nvinfo : EIATTR_MERCURY_ISA_VERSION
	.align		4
        /*0024*/ 	.byte	0x03, 0x5f
        /*0026*/ 	.short	0x0101


	//----- nvinfo : EIATTR_COOP_GROUP_MASK_REGIDS
	.align		4
        /*0028*/ 	.byte	0x04, 0x29
        /*002a*/ 	.short	(.L_22 - .L_21)


	//   ....[0]....
.L_21:
        /*002c*/ 	.word	0xffffffff


	//   ....[1]....
        /*0030*/ 	.word	0xffffffff


	//   ....[2]....
        /*0034*/ 	.word	0xffffffff


	//----- nvinfo : EIATTR_COOP_GROUP_INSTR_OFFSETS
	.align		4
.L_22:
        /*0038*/ 	.byte	0x04, 0x28
        /*003a*/ 	.short	(.L_24 - .L_23)


	//   ....[0]....
.L_23:
        /*003c*/ 	.word	0x00000060


	//   ....[1]....
        /*0040*/ 	.word	0x00000070


	//   ....[2]....
        /*0044*/ 	.word	0x00000130


	//----- nvinfo : EIATTR_MBARRIER_INSTR_OFFSETS
	.align		4
.L_24:
        /*0048*/ 	.byte	0x04, 0x39
        /*004a*/ 	.short	(.L_26 - .L_25)


	//   ....[0]....
.L_25:
        /*004c*/ 	.word	0x00000250
        /*0050*/ 	.word	0x000000ff
        /*0054*/ 	.word	0x00032000
        /*0058*/ 	.short	0x0100
        /*005a*/ 	.byte	0x08
	.zero		1


	//   ....[1]....
        /*005c*/ 	.word	0x00000260
        /*0060*/ 	.word	0x000000ff
        /*0064*/ 	.word	0x00032028
        /*0068*/ 	.short	0x0100
        /*006a*/ 	.byte	0x08
	.zero		1


	//   ....[2]....
        /*006c*/ 	.word	0x00000270
        /*0070*/ 	.word	0x000000ff
        /*0074*/ 	.word	0x00032008
        /*0078*/ 	.short	0x0100
        /*007a*/ 	.byte	0x08
	.zero		1


	//   ....[3]....
        /*007c*/ 	.word	0x00000280
        /*0080*/ 	.word	0x000000ff
        /*0084*/ 	.word	0x00032030
        /*0088*/ 	.short	0x0100
        /*008a*/ 	.byte	0x08
	.zero		1


	//   ....[4]....
        /*008c*/ 	.word	0x00000290
        /*0090*/ 	.word	0x000000ff
        /*0094*/ 	.word	0x00032010
        /*0098*/ 	.short	0x0100
        /*009a*/ 	.byte	0x08
	.zero		1


	//   ....[5]....
        /*009c*/ 	.word	0x000002a0
        /*00a0*/ 	.word	0x000000ff
        /*00a4*/ 	.word	0x00032038
        /*00a8*/ 	.short	0x0100
        /*00aa*/ 	.byte	0x08
	.zero		1


	//   ....[6]....
        /*00ac*/ 	.word	0x000002b0
        /*00b0*/ 	.word	0x000000ff
        /*00b4*/ 	.word	0x00032018
        /*00b8*/ 	.short	0x0100
        /*00ba*/ 	.byte	0x08
	.zero		1


	//   ....[7]....
        /*00bc*/ 	.word	0x000002c0
        /*00c0*/ 	.word	0x000000ff
        /*00c4*/ 	.word	0x00032040
        /*00c8*/ 	.short	0x0100
        /*00ca*/ 	.byte	0x08
	.zero		1


	//   ....[8]....
        /*00cc*/ 	.word	0x000002d0
        /*00d0*/ 	.word	0x000000ff
        /*00d4*/ 	.word	0x00032020
        /*00d8*/ 	.short	0x0100
        /*00da*/ 	.byte	0x08
	.zero		1


	//   ....[9]....
        /*00dc*/ 	.word	0x000002e0
        /*00e0*/ 	.word	0x000000ff
        /*00e4*/ 	.word	0x00032048
        /*00e8*/ 	.short	0x0100
        /*00ea*/ 	.byte	0x08
	.zero		1


	//   ....[10]....
        /*00ec*/ 	.word	0x00000ba0
        /*00f0*/ 	.word	0x00000004
        /*00f4*/ 	.word	0x00032000
        /*00f8*/ 	.short	0x010a
        /*00fa*/ 	.byte	0x3f
	.zero		1


	//   ....[11]....
        /*00fc*/ 	.word	0x00001240
        /*0100*/ 	.word	0x00000006
        /*0104*/ 	.word	0x00032000
        /*0108*/ 	.short	0x010a
        /*010a*/ 	.byte	0x3f
	.zero		1


	//   ....[12]....
        /*010c*/ 	.word	0x00001770
        /*0110*/ 	.word	0x000000ff
        /*0114*/ 	.word	0x00000000
        /*0118*/ 	.short	0x0101
        /*011a*/ 	.byte	0x09
	.zero		1


	//   ....[13]....
        /*011c*/ 	.word	0x00001960
        /*0120*/ 	.word	0x00000004
        /*0124*/ 	.word	0x00000000
        /*0128*/ 	.short	0x0101
        /*012a*/ 	.byte	0x3f
	.zero		1


	//   ....[14]....
        /*012c*/ 	.word	0x0000c030
        /*0130*/ 	.word	0x00000011
        /*0134*/ 	.word	0x00032028
        /*0138*/ 	.short	0x010a
        /*013a*/ 	.byte	0x3f
	.zero		1


	//   ....[15]....
        /*013c*/ 	.word	0x0000c820
        /*0140*/ 	.word	0x00000004
        /*0144*/ 	.word	0x00000000
        /*0148*/ 	.short	0x010a
        /*014a*/ 	.byte	0x3f
	.zero		1


	//   ....[16]....
        /*014c*/ 	.word	0x0000c8d0
        /*0150*/ 	.word	0x00000000
        /*0154*/ 	.word	0x00000000
        /*0158*/ 	.short	0x010a
        /*015a*/ 	.byte	0x3f
	.zero		1


	//   ....[17]....
        /*015c*/ 	.word	0x0000c980
        /*0160*/ 	.word	0x00000000
        /*0164*/ 	.word	0x00000000
        /*0168*/ 	.short	0x010a
        /*016a*/ 	.byte	0x3f
	.zero		1


	//   ....[18]....
        /*016c*/ 	.word	0x0000ca30
        /*0170*/ 	.word	0x00000000
        /*0174*/ 	.word	0x00000000
        /*0178*/ 	.short	0x010a
        /*017a*/ 	.byte	0x3f
	.zero		1


	//   ....[19]....
        /*017c*/ 	.word	0x0000cae0
        /*0180*/ 	.word	0x00000002
        /*0184*/ 	.word	0x00000000
        /*0188*/ 	.short	0x010a
        /*018a*/ 	.byte	0x3f
	.zero		1


	//----- nvinfo : EIATTR_NUM_MBARRIERS
	.align		4
.L_26:
        /*018c*/ 	.byte	0x03, 0x38
        /*018e*/ 	.short	0x000a


	//----- nvinfo : EIATTR_EXIT_INSTR_OFFSETS
	.align		4
        /*0190*/ 	.byte	0x04, 0x1c
        /*0192*/ 	.short	(.L_28 - .L_27)


	//   ....[0]....
.L_27:
        /*0194*/ 	.word	0x000006d0


	//   ....[1]....
        /*0198*/ 	.word	0x00001ab0


	//   ....[2]....
        /*019c*/ 	.word	0x00008b50


	//   ....[3]....
        /*01a0*/ 	.word	0x00008b90


	//   ....[4]....
        /*01a4*/ 	.word	0x0000bde0


	//   ....[5]....
        /*01a8*/ 	.word	0x0000be20


	//   ....[6]....
        /*01ac*/ 	.word	0x0000be40


	//   ....[7]....
        /*01b0*/ 	.word	0x0000c710


	//   ....[8]....
        /*01b4*/ 	.word	0x0000cb10


	//----- nvinfo : EIATTR_MAX_THREADS
	.align		4
.L_28:
        /*01b8*/ 	.byte	0x04, 0x05
        /*01ba*/ 	.short	(.L_30 - .L_29)
.L_29:
        /*01bc*/ 	.word	0x00000100
        /*01c0*/ 	.word	0x00000001
        /*01c4*/ 	.word	0x00000001


	//----- nvinfo : EIATTR_CRS_STACK_SIZE
	.align		4
.L_30:
        /*01c8*/ 	.byte	0x04, 0x1e
        /*01ca*/ 	.short	(.L_32 - .L_31)
.L_31:
        /*01cc*/ 	.word	0x00000000


	//----- nvinfo : EIATTR_CBANK_PARAM_SIZE
	.align		4
.L_32:
        /*01d0*/ 	.byte	0x03, 0x19
        /*01d2*/ 	.short	0x0470


	//----- nvinfo : EIATTR_PARAM_CBANK
	.align		4
        /*01d4*/ 	.byte	0x04, 0x0a
        /*01d6*/ 	.short	(.L_34 - .L_33)
	.align		4
.L_33:
        /*01d8*/ 	.word	index@(.nv.constant0._ZN7cutlass13device_kernelINS_4conv6kernel13ConvUniversalINS1_16ConvProblemShapeILNS1_8OperatorE0ELi3EEENS1_10collective14CollectiveConvINS1_46MainloopSm90TmaGmmaWarpSpecializedImplicitGemmILS5_0ELi5ELi3EN4cute5tupleIJNSA_1CILi1EEESD_SD_EEENS1_36KernelImplicitTmaWarpSpecializedSm90ELi1EEENSB_IJNSC_ILi256EEENSC_ILi64EEENSB_IJSI_EEEEEENS_6half_tESL_NSA_8TiledMMAINSA_8MMA_AtomIJNSA_4SM904GMMA25MMA_64x64x16_F32F16F16_SSILNSP_5MajorE0ELSR_0ELNSP_7ScaleInE1ELSS_1EEEEEENSA_6LayoutISE_NSB_IJNSC_ILi0EEESW_SW_EEEEENSB_IJNSA_10UnderscoreESZ_SZ_EEEEENS7_6detail26Sm90ImplicitGemmTileTraitsINSA_20SM90_TMA_LOAD_IM2COLENSA_14ComposedLayoutINSA_7SwizzleILi3ELi4ELi3EEENSA_18smem_ptr_flag_bitsILi16EEENSV_INSB_IJNSB_IJNSC_ILi8EEENSC_ILi32EEEEEENSB_IJSI_SD_EEENSB_IJSD_NSC_ILi5EEEEEEEEENSB_IJNSB_IJSI_NSC_ILi512EEEEEENSB_IJSD_SW_EEENSB_IJSW_NSC_ILi16384EEEEEEEEEEEEEvEENS13_INSA_13SM90_TMA_LOADENS15_IS17_S19_NSV_INSB_IJNSB_IJS1A_S1A_EEES1D_S1F_EEENSB_IJS1I_S1J_NSB_IJSW_NSC_ILi4096EEEEEEEEEEEEEvEEEENS_8epilogue10collective6detail29Sm90TmaWarpSpecializedAdapterINS21_15DefaultEpilogueISL_NSB_IJNSB_IJllllEEESD_SW_EEES26_NS20_6thread17LinearCombinationISL_Li1EffLNS27_9ScaleType4KindE0ELNS_15FloatRoundStyleE2ESL_EENS_4gemm15EpilogueDefaultEEEEEvvEEEEvNT_6ParamsE)
        /*01dc*/ 	.short	0x0210
        /*01de*/ 	.short	0x0470


	//----- nvinfo : EIATTR_SW_WAR
	.align		4
.L_34:
        /*01e0*/ 	.byte	0x04, 0x36
        /*01e2*/ 	.short	(.L_36 - .L_35)
.L_35:
        /*01e4*/ 	.word	0x00000008
.L_36:


//--------------------- .nv.callgraph             --------------------------
	.section	.nv.callgraph,"",@"SHT_CUDA_CALLGRAPH"
	.align	4
	.sectionentsize	8
	.align		4
        /*0000*/ 	.word	0x00000000
	.align		4
        /*0004*/ 	.word	0xffffffff
	.align		4
        /*0008*/ 	.word	0x00000000
	.align		4
        /*000c*/ 	.word	0xfffffffe
	.align		4
        /*0010*/ 	.word	0x00000000
	.align		4
        /*0014*/ 	.word	0xfffffffd
	.align		4
        /*0018*/ 	.word	0x00000000
	.align		4
        /*001c*/ 	.word	0xfffffffc


//--------------------- .nv.constant4             --------------------------
	.section	.nv.constant4,"a",@progbits
	.align	8
	.align		8
.nv.constant4:
        /*0000*/ 	.dword	_ZN39_INTERNAL_73b7062f_4_k_cu_dafe1739_27874cuda3std3__45__cpo5beginE
	.align		8
        /*0008*/ 	.dword	_ZN39_INTERNAL_73b7062f_4_k_cu_dafe1739_27874cuda3std3__45__cpo3endE
	.align		8
        /*0010*/ 	.dword	_ZN39_INTERNAL_73b7062f_4_k_cu_dafe1739_27874cuda3std3__45__cpo6cbeginE
	.align		8
        /*0018*/ 	.dword	_ZN39_INTERNAL_73b7062f_4_k_cu_dafe1739_27874cuda3std3__45__cpo4cendE
	.align		8
        /*0020*/ 	.dword	_ZN39_INTERNAL_73b7062f_4_k_cu_dafe1739_27874cuda3std3__441_GLOBAL__N__73b7062f_4_k_cu_dafe1739_27876ignoreE
	.align		8
        /*0028*/ 	.dword	_ZN39_INTERNAL_73b7062f_4_k_cu_dafe1739_27874cuda3std3__419piecewise_constructE
	.align		8
        /*0030*/ 	.dword	_ZN39_INTERNAL_73b7062f_4_k_cu_dafe1739_27874cuda3std3__48in_placeE
	.align		8
        /*0038*/ 	.dword	_ZN39_INTERNAL_73b7062f_4_k_cu_dafe1739_27874cuda3std6ranges3__45__cpo4swapE
	.align		8
        /*0040*/ 	.dword	_ZN39_INTERNAL_73b7062f_4_k_cu_dafe1739_27874cuda3std6ranges3__45__cpo9iter_moveE
	.align		8
        /*0048*/ 	.dword	_ZN39_INTERNAL_73b7062f_4_k_cu_dafe1739_27874cute7productE
	.align		8
        /*0050*/ 	.dword	_ZN39_INTERNAL_73b7062f_4_k_cu_dafe1739_27874cute1_E


//--------------------- .text._ZN7cutlass13device_kernelINS_4conv6kernel13ConvUniversalINS1_16ConvProblemShapeILNS1_8OperatorE0ELi3EEENS1_10collective14CollectiveConvINS1_46MainloopSm90TmaGmmaWarpSpecializedImplicitGemmILS5_0ELi5ELi3EN4cute5tupleIJNSA_1CILi1EEESD_SD_EEENS1_36KernelImplicitTmaWarpSpecializedSm90ELi1EEENSB_IJNSC_ILi256EEENSC_ILi64EEENSB_IJSI_EEEEEENS_6half_tESL_NSA_8TiledMMAINSA_8MMA_AtomIJNSA_4SM904GMMA25MMA_64x64x16_F32F16F16_SSILNSP_5MajorE0ELSR_0ELNSP_7ScaleInE1ELSS_1EEEEEENSA_6LayoutISE_NSB_IJNSC_ILi0EEESW_SW_EEEEENSB_IJNSA_10UnderscoreESZ_SZ_EEEEENS7_6detail26Sm90ImplicitGemmTileTraitsINSA_20SM90_TMA_LOAD_IM2COLENSA_14ComposedLayoutINSA_7SwizzleILi3ELi4ELi3EEENSA_18smem_ptr_flag_bitsILi16EEENSV_INSB_IJNSB_IJNSC_ILi8EEENSC_ILi32EEEEEENSB_IJSI_SD_EEENSB_IJSD_NSC_ILi5EEEEEEEEENSB_IJNSB_IJSI_NSC_ILi512EEEEEENSB_IJSD_SW_EEENSB_IJSW_NSC_ILi16384EEEEEEEEEEEEEvEENS13_INSA_13SM90_TMA_LOADENS15_IS17_S19_NSV_INSB_IJNSB_IJS1A_S1A_EEES1D_S1F_EEENSB_IJS1I_S1J_NSB_IJSW_NSC_ILi4096EEEEEEEEEEEEEvEEEENS_8epilogue10collective6detail29Sm90TmaWarpSpecializedAdapterINS21_15DefaultEpilogueISL_NSB_IJNSB_IJllllEEESD_SW_EEES26_NS20_6thread17LinearCombinationISL_Li1EffLNS27_9ScaleType4KindE0ELNS_15FloatRoundStyleE2ESL_EENS_4gemm15EpilogueDefaultEEEEEvvEEEEvNT_6ParamsE --------------------------
	.section	.text._ZN7cutlass13device_kernelINS_4conv6kernel13ConvUniversalINS1_16ConvProblemShapeILNS1_8OperatorE0ELi3EEENS1_10collective14CollectiveConvINS1_46MainloopSm90TmaGmmaWarpSpecializedImplicitGemmILS5_0ELi5ELi3EN4cute5tupleIJNSA_1CILi1EEESD_SD_EEENS1_36KernelImplicitTmaWarpSpecializedSm90ELi1EEENSB_IJNSC_ILi256EEENSC_ILi64EEENSB_IJSI_EEEEEENS_6half_tESL_NSA_8TiledMMAINSA_8MMA_AtomIJNSA_4SM904GMMA25MMA_64x64x16_F32F16F16_SSILNSP_5MajorE0ELSR_0ELNSP_7ScaleInE1ELSS_1EEEEEENSA_6LayoutISE_NSB_IJNSC_ILi0EEESW_SW_EEEEENSB_IJNSA_10UnderscoreESZ_SZ_EEEEENS7_6detail26Sm90ImplicitGemmTileTraitsINSA_20SM90_TMA_LOAD_IM2COLENSA_14ComposedLayoutINSA_7SwizzleILi3ELi4ELi3EEENSA_18smem_ptr_flag_bitsILi16EEENSV_INSB_IJNSB_IJNSC_ILi8EEENSC_ILi32EEEEEENSB_IJSI_SD_EEENSB_IJSD_NSC_ILi5EEEEEEEEENSB_IJNSB_IJSI_NSC_ILi512EEEEEENSB_IJSD_SW_EEENSB_IJSW_NSC_ILi16384EEEEEEEEEEEEEvEENS13_INSA_13SM90_TMA_LOADENS15_IS17_S19_NSV_INSB_IJNSB_IJS1A_S1A_EEES1D_S1F_EEENSB_IJS1I_S1J_NSB_IJSW_NSC_ILi4096EEEEEEEEEEEEEvEEEENS_8epilogue10collective6detail29Sm90TmaWarpSpecializedAdapterINS21_15DefaultEpilogueISL_NSB_IJNSB_IJllllEEESD_SW_EEES26_NS20_6thread17LinearCombinationISL_Li1EffLNS27_9ScaleType4KindE0ELNS_15FloatRoundStyleE2ESL_EENS_4gemm15EpilogueDefaultEEEEEvvEEEEvNT_6ParamsE,"ax",@progbits
	.align	128
.text._ZN7cutlass13device_kernelINS_4conv6kernel13ConvUniversalINS1_16ConvProblemShapeILNS1_8OperatorE0ELi3EEENS1_10collective14CollectiveConvINS1_46MainloopSm90TmaGmmaWarpSpecializedImplicitGemmILS5_0ELi5ELi3EN4cute5tupleIJNSA_1CILi1EEESD_SD_EEENS1_36KernelImplicitTmaWarpSpecializedSm90ELi1EEENSB_IJNSC_ILi256EEENSC_ILi64EEENSB_IJSI_EEEEEENS_6half_tESL_NSA_8TiledMMAINSA_8MMA_AtomIJNSA_4SM904GMMA25MMA_64x64x16_F32F16F16_SSILNSP_5MajorE0ELSR_0ELNSP_7ScaleInE1ELSS_1EEEEEENSA_6LayoutISE_NSB_IJNSC_ILi0EEESW_SW_EEEEENSB_IJNSA_10UnderscoreESZ_SZ_EEEEENS7_6detail26Sm90ImplicitGemmTileTraitsINSA_20SM90_TMA_LOAD_IM2COLENSA_14ComposedLayoutINSA_7SwizzleILi3ELi4ELi3EEENSA_18smem_ptr_flag_bitsILi16EEENSV_INSB_IJNSB_IJNSC_ILi8EEENSC_ILi32EEEEEENSB_IJSI_SD_EEENSB_IJSD_NSC_ILi5EEEEEEEEENSB_IJNSB_IJSI_NSC_ILi512EEEEEENSB_IJSD_SW_EEENSB_IJSW_NSC_ILi16384EEEEEEEEEEEEEvEENS13_INSA_13SM90_TMA_LOADENS15_IS17_S19_NSV_INSB_IJNSB_IJS1A_S1A_EEES1D_S1F_EEENSB_IJS1I_S1J_NSB_IJSW_NSC_ILi4096EEEEEEEEEEEEEvEEEENS_8epilogue10collective6detail29Sm90TmaWarpSpecializedAdapterINS21_15DefaultEpilogueISL_NSB_IJNSB_IJllllEEESD_SW_EEES26_NS20_6thread17LinearCombinationISL_Li1EffLNS27_9ScaleType4KindE0ELNS_15FloatRoundStyleE2ESL_EENS_4gemm15EpilogueDefaultEEEEEvvEEEEvNT_6ParamsE:
        .type           _ZN7cutlass13device_kernelINS_4conv6kernel13ConvUniversalINS1_16ConvProblemShapeILNS1_8OperatorE0ELi3EEENS1_10collective14CollectiveConvINS1_46MainloopSm90TmaGmmaWarpSpecializedImplicitGemmILS5_0ELi5ELi3EN4cute5tupleIJNSA_1CILi1EEESD_SD_EEENS1_36KernelImplicitTmaWarpSpecializedSm90ELi1EEENSB_IJNSC_ILi256EEENSC_ILi64EEENSB_IJSI_EEEEEENS_6half_tESL_NSA_8TiledMMAINSA_8MMA_AtomIJNSA_4SM904GMMA25MMA_64x64x16_F32F16F16_SSILNSP_5MajorE0ELSR_0ELNSP_7ScaleInE1ELSS_1EEEEEENSA_6LayoutISE_NSB_IJNSC_ILi0EEESW_SW_EEEEENSB_IJNSA_10UnderscoreESZ_SZ_EEEEENS7_6detail26Sm90ImplicitGemmTileTraitsINSA_20SM90_TMA_LOAD_IM2COLENSA_14ComposedLayoutINSA_7SwizzleILi3ELi4ELi3EEENSA_18smem_ptr_flag_bitsILi16EEENSV_INSB_IJNSB_IJNSC_ILi8EEENSC_ILi32EEEEEENSB_IJSI_SD_EEENSB_IJSD_NSC_ILi5EEEEEEEEENSB_IJNSB_IJSI_NSC_ILi512EEEEEENSB_IJSD_SW_EEENSB_IJSW_NSC_ILi16384EEEEEEEEEEEEEvEENS13_INSA_13SM90_TMA_LOADENS15_IS17_S19_NSV_INSB_IJNSB_IJS1A_S1A_EEES1D_S1F_EEENSB_IJS1I_S1J_NSB_IJSW_NSC_ILi4096EEEEEEEEEEEEEvEEEENS_8epilogue10collective6detail29Sm90TmaWarpSpecializedAdapterINS21_15DefaultEpilogueISL_NSB_IJNSB_IJllllEEESD_SW_EEES26_NS20_6thread17LinearCombinationISL_Li1EffLNS27_9ScaleType4KindE0ELNS_15FloatRoundStyleE2ESL_EENS_4gemm15EpilogueDefaultEEEEEvvEEEEvNT_6ParamsE,@function
        .size           _ZN7cutlass13device_kernelINS_4conv6kernel13ConvUniversalINS1_16ConvProblemShapeILNS1_8OperatorE0ELi3EEENS1_10collective14CollectiveConvINS1_46MainloopSm90TmaGmmaWarpSpecializedImplicitGemmILS5_0ELi5ELi3EN4cute5tupleIJNSA_1CILi1EEESD_SD_EEENS1_36KernelImplicitTmaWarpSpecializedSm90ELi1EEENSB_IJNSC_ILi256EEENSC_ILi64EEENSB_IJSI_EEEEEENS_6half_tESL_NSA_8TiledMMAINSA_8MMA_AtomIJNSA_4SM904GMMA25MMA_64x64x16_F32F16F16_SSILNSP_5MajorE0ELSR_0ELNSP_7ScaleInE1ELSS_1EEEEEENSA_6LayoutISE_NSB_IJNSC_ILi0EEESW_SW_EEEEENSB_IJNSA_10UnderscoreESZ_SZ_EEEEENS7_6detail26Sm90ImplicitGemmTileTraitsINSA_20SM90_TMA_LOAD_IM2COLENSA_14ComposedLayoutINSA_7SwizzleILi3ELi4ELi3EEENSA_18smem_ptr_flag_bitsILi16EEENSV_INSB_IJNSB_IJNSC_ILi8EEENSC_ILi32EEEEEENSB_IJSI_SD_EEENSB_IJSD_NSC_ILi5EEEEEEEEENSB_IJNSB_IJSI_NSC_ILi512EEEEEENSB_IJSD_SW_EEENSB_IJSW_NSC_ILi16384EEEEEEEEEEEEEvEENS13_INSA_13SM90_TMA_LOADENS15_IS17_S19_NSV_INSB_IJNSB_IJS1A_S1A_EEES1D_S1F_EEENSB_IJS1I_S1J_NSB_IJSW_NSC_ILi4096EEEEEEEEEEEEEvEEEENS_8epilogue10collective6detail29Sm90TmaWarpSpecializedAdapterINS21_15DefaultEpilogueISL_NSB_IJNSB_IJllllEEESD_SW_EEES26_NS20_6thread17LinearCombinationISL_Li1EffLNS27_9ScaleType4KindE0ELNS_15FloatRoundStyleE2ESL_EENS_4gemm15EpilogueDefaultEEEEEvvEEEEvNT_6ParamsE,(.L_x_254 - _ZN7cutlass13device_kernelINS_4conv6kernel13ConvUniversalINS1_16ConvProblemShapeILNS1_8OperatorE0ELi3EEENS1_10collective14CollectiveConvINS1_46MainloopSm90TmaGmmaWarpSpecializedImplicitGemmILS5_0ELi5ELi3EN4cute5tupleIJNSA_1CILi1EEESD_SD_EEENS1_36KernelImplicitTmaWarpSpecializedSm90ELi1EEENSB_IJNSC_ILi256EEENSC_ILi64EEENSB_IJSI_EEEEEENS_6half_tESL_NSA_8TiledMMAINSA_8MMA_AtomIJNSA_4SM904GMMA25MMA_64x64x16_F32F16F16_SSILNSP_5MajorE0ELSR_0ELNSP_7ScaleInE1ELSS_1EEEEEENSA_6LayoutISE_NSB_IJNSC_ILi0EEESW_SW_EEEEENSB_IJNSA_10UnderscoreESZ_SZ_EEEEENS7_6detail26Sm90ImplicitGemmTileTraitsINSA_20SM90_TMA_LOAD_IM2COLENSA_14ComposedLayoutINSA_7SwizzleILi3ELi4ELi3EEENSA_18smem_ptr_flag_bitsILi16EEENSV_INSB_IJNSB_IJNSC_ILi8EEENSC_ILi32EEEEEENSB_IJSI_SD_EEENSB_IJSD_NSC_ILi5EEEEEEEEENSB_IJNSB_IJSI_NSC_ILi512EEEEEENSB_IJSD_SW_EEENSB_IJSW_NSC_ILi16384EEEEEEEEEEEEEvEENS13_INSA_13SM90_TMA_LOADENS15_IS17_S19_NSV_INSB_IJNSB_IJS1A_S1A_EEES1D_S1F_EEENSB_IJS1I_S1J_NSB_IJSW_NSC_ILi4096EEEEEEEEEEEEEvEEEENS_8epilogue10collective6detail29Sm90TmaWarpSpecializedAdapterINS21_15DefaultEpilogueISL_NSB_IJNSB_IJllllEEESD_SW_EEES26_NS20_6thread17LinearCombinationISL_Li1EffLNS27_9ScaleType4KindE0ELNS_15FloatRoundStyleE2ESL_EENS_4gemm15EpilogueDefaultEEEEEvvEEEEvNT_6ParamsE)
        .other          _ZN7cutlass13device_kernelINS_4conv6kernel13ConvUniversalINS1_16ConvProblemShapeILNS1_8OperatorE0ELi3EEENS1_10collective14CollectiveConvINS1_46MainloopSm90TmaGmmaWarpSpecializedImplicitGemmILS5_0ELi5ELi3EN4cute5tupleIJNSA_1CILi1EEESD_SD_EEENS1_36KernelImplicitTmaWarpSpecializedSm90ELi1EEENSB_IJNSC_ILi256EEENSC_ILi64EEENSB_IJSI_EEEEEENS_6half_tESL_NSA_8TiledMMAINSA_8MMA_AtomIJNSA_4SM904GMMA25MMA_64x64x16_F32F16F16_SSILNSP_5MajorE0ELSR_0ELNSP_7ScaleInE1ELSS_1EEEEEENSA_6LayoutISE_NSB_IJNSC_ILi0EEESW_SW_EEEEENSB_IJNSA_10UnderscoreESZ_SZ_EEEEENS7_6detail26Sm90ImplicitGemmTileTraitsINSA_20SM90_TMA_LOAD_IM2COLENSA_14ComposedLayoutINSA_7SwizzleILi3ELi4ELi3EEENSA_18smem_ptr_flag_bitsILi16EEENSV_INSB_IJNSB_IJNSC_ILi8EEENSC_ILi32EEEEEENSB_IJSI_SD_EEENSB_IJSD_NSC_ILi5EEEEEEEEENSB_IJNSB_IJSI_NSC_ILi512EEEEEENSB_IJSD_SW_EEENSB_IJSW_NSC_ILi16384EEEEEEEEEEEEEvEENS13_INSA_13SM90_TMA_LOADENS15_IS17_S19_NSV_INSB_IJNSB_IJS1A_S1A_EEES1D_S1F_EEENSB_IJS1I_S1J_NSB_IJSW_NSC_ILi4096EEEEEEEEEEEEEvEEEENS_8epilogue10collective6detail29Sm90TmaWarpSpecializedAdapterINS21_15DefaultEpilogueISL_NSB_IJNSB_IJllllEEESD_SW_EEES26_NS20_6thread17LinearCombinationISL_Li1EffLNS27_9ScaleType4KindE0ELNS_15FloatRoundStyleE2ESL_EENS_4gemm15EpilogueDefaultEEEEEvvEEEEvNT_6ParamsE,@"STO_CUDA_ENTRY STV_DEFAULT"
_ZN7cutlass13device_kernelINS_4conv6kernel13ConvUniversalINS1_16ConvProblemShapeILNS1_8OperatorE0ELi3EEENS1_10collective14CollectiveConvINS1_46MainloopSm90TmaGmmaWarpSpecializedImplicitGemmILS5_0ELi5ELi3EN4cute5tupleIJNSA_1CILi1EEESD_SD_EEENS1_36KernelImplicitTmaWarpSpecializedSm90ELi1EEENSB_IJNSC_ILi256EEENSC_ILi64EEENSB_IJSI_EEEEEENS_6half_tESL_NSA_8TiledMMAINSA_8MMA_AtomIJNSA_4SM904GMMA25MMA_64x64x16_F32F16F16_SSILNSP_5MajorE0ELSR_0ELNSP_7ScaleInE1ELSS_1EEEEEENSA_6LayoutISE_NSB_IJNSC_ILi0EEESW_SW_EEEEENSB_IJNSA_10UnderscoreESZ_SZ_EEEEENS7_6detail26Sm90ImplicitGemmTileTraitsINSA_20SM90_TMA_LOAD_IM2COLENSA_14ComposedLayoutINSA_7SwizzleILi3ELi4ELi3EEENSA_18smem_ptr_flag_bitsILi16EEENSV_INSB_IJNSB_IJNSC_ILi8EEENSC_ILi32EEEEEENSB_IJSI_SD_EEENSB_IJSD_NSC_ILi5EEEEEEEEENSB_IJNSB_IJSI_NSC_ILi512EEEEEENSB_IJSD_SW_EEENSB_IJSW_NSC_ILi16384EEEEEEEEEEEEEvEENS13_INSA_13SM90_TMA_LOADENS15_IS17_S19_NSV_INSB_IJNSB_IJS1A_S1A_EEES1D_S1F_EEENSB_IJS1I_S1J_NSB_IJSW_NSC_ILi4096EEEEEEEEEEEEEvEEEENS_8epilogue10collective6detail29Sm90TmaWarpSpecializedAdapterINS21_15DefaultEpilogueISL_NSB_IJNSB_IJllllEEESD_SW_EEES26_NS20_6thread17LinearCombinationISL_Li1EffLNS27_9ScaleType4KindE0ELNS_15FloatRoundStyleE2ESL_EENS_4gemm15EpilogueDefaultEEEEEvvEEEEvNT_6ParamsE:
[----:B------:R-:W-:Y:S01]  /*0000*/  LDC R1, c[0x0][0x28] ;  /* 0x00000a00ff017b82 */ /* 0x000fe20000000800 */
[----:B------:R-:W0:Y:S01]  /*0010*/  S2R R6, SR_TID.X ;  /* 0x0000000000067919 */ /* 0x000e220000002100 */
[----:B------:R-:W-:Y:S01]  /*0020*/  ELECT P0, URZ, PT ;  /* 0x00000000003f782f */ /* 0x000fe20003800000 */
[----:B------:R-:W-:Y:S01]  /*0030*/  BSSY B0, `(.L_x_0) ;  /* 0x000000f000007945 */ /* 0x000fe20003800000 */
[--C-:B0-----:R-:W-:Y:S02]  /*0040*/  SHF.R.U32.HI R0, RZ, 0x5, R6.reuse ;  /* 0x00000005ff007819 */ /* 0x101fe40000011606 */
[----:B------:R-:W-:-:S03]  /*0050*/  SHF.R.U32.HI R3, RZ, 0x7, R6 ;  /* 0x00000007ff037819 */ /* 0x000fc60000011606 */
[----:B------:R-:W0:Y:S04]  /*0060*/  SHFL.IDX PT, R2, R0, RZ, 0x1f ;  /* 0x00001fff00027589 */ /* 0x000e2800000e0000 */
[----:B------:R1:W2:Y:S01]  /*0070*/  SHFL.IDX PT, R5, R3, RZ, 0x1f ;  /* 0x00001fff03057589 */ /* 0x0002a200000e0000 */
[----:B0-----:R-:W-:-:S13]  /*0080*/  ISETP.NE.OR P0, PT, R2, RZ, !P0 ;  /* 0x000000ff0200720c */ /* 0x001fda0004705670 */
[----:B-12---:R-:W-:Y:S05]  /*0090*/  @P0 BRA `(.L_x_1) ;  /* 0x0000000000200947 */ /* 0x006fea0003800000 */
[----:B------:R-:W-:Y:S02]  /*00a0*/  ULDC.64 UR4, c[0x0][0x198] ;  /* 0x0000660000047ab9 */ /* 0x000fe40000000a00 */
[----:B------:R-:W-:Y:S02]  /*00b0*/  UIADD3 UR6, UP0, UR4, 0xf0, URZ ;  /* 0x000000f004067890 */ /* 0x000fe4000ff1e03f */
[----:B------:R-:W-:Y:S02]  /*00c0*/  UIADD3 UR4, UP1, UR4, 0x270, URZ ;  /* 0x0000027004047890 */ /* 0x000fe4000ff3e03f */
[----:B------:R-:W-:Y:S02]  /*00d0*/  UIADD3.X UR7, URZ, UR5, URZ, UP0, !UPT ;  /* 0x000000053f077290 */ /* 0x000fe400087fe43f */
[----:B------:R-:W-:-:S07]  /*00e0*/  UIADD3.X UR5, URZ, UR5, URZ, UP1, !UPT ;  /* 0x000000053f057290 */ /* 0x000fce0008ffe43f */
[----:B------:R0:W-:Y:S02]  /*00f0*/  UTMACCTL.PF [UR6] ;  /* 0x00000000060079b9 */ /* 0x0001e40008040000 */
[----:B------:R0:W-:Y:S02]  /*0100*/  UTMACCTL.PF [UR4] ;  /* 0x00000000040079b9 */ /* 0x0001e40008040000 */
[----:B0-----:R-:W-:Y:S01]  /*0110*/  NOP ;  /* 0x0000000000007918 */ /* 0x001fe20000000000 */
.L_x_1:
[----:B------:R-:W-:Y:S05]  /*0120*/  BSYNC B0 ;  /* 0x0000000000007941 */ /* 0x000fea0003800000 */
.L_x_0:
[----:B------:R-:W0:Y:S01]  /*0130*/  SHFL.IDX PT, R0, R0, RZ, 0x1f ;  /* 0x00001fff00007589 */ /* 0x000e2200000e0000 */
[----:B------:R-:W-:-:S04]  /*0140*/  SHF.R.S32.HI R3, RZ, 0x1f, R2 ;  /* 0x0000001fff037819 */ /* 0x000fc80000011402 */
[----:B------:R-:W-:Y:S02]  /*0150*/  LEA.HI R3, R3, R2, RZ, 0x2 ;  /* 0x0000000203037211 */ /* 0x000fe400078f10ff */
[----:B0-----:R-:W-:-:S13]  /*0160*/  ISETP.NE.AND P0, PT, R0, RZ, PT ;  /* 0x000000ff0000720c */ /* 0x001fda0003f05270 */
[----:B------:R-:W-:Y:S05]  /*0170*/  @P0 BRA `(.L_x_2) ;  /* 0x0000000000600947 */ /* 0x000fea0003800000 */
[----:B------:R-:W0:Y:S01]  /*0180*/  S2UR UR8, SR_CgaCtaId ;  /* 0x00000000000879c3 */ /* 0x000e220000008800 */
[----:B------:R-:W-:Y:S01]  /*0190*/  UMOV UR4, 0x400 ;  /* 0x0000040000047882 */ /* 0x000fe20000000000 */
[----:B------:R-:W-:Y:S01]  /*01a0*/  UMOV UR5, 0x1 ;  /* 0x0000000100057882 */ /* 0x000fe20000000000 */
[----:B------:R-:W-:Y:S01]  /*01b0*/  UMOV UR6, 0x80 ;  /* 0x0000008000067882 */ /* 0x000fe20000000000 */
[----:B------:R-:W-:Y:S01]  /*01c0*/  ELECT P0, URZ, PT ;  /* 0x00000000003f782f */ /* 0x000fe20003800000 */
[----:B------:R-:W-:-:S04]  /*01d0*/  UIADD3 UR6, -UR6, 0x100000, URZ ;  /* 0x0010000006067890 */ /* 0x000fc8000fffe13f */
[----:B------:R-:W-:Y:S02]  /*01e0*/  USHF.L.U32 UR7, UR6, 0xb, URZ ;  /* 0x0000000b06077899 */ /* 0x000fe4000800063f */
[----:B------:R-:W-:Y:S02]  /*01f0*/  USHF.L.U32 UR6, UR6, 0x1, URZ ;  /* 0x0000000106067899 */ /* 0x000fe4000800063f */
[----:B0-----:R-:W-:Y:S02]  /*0200*/  ULEA UR8, UR8, UR4, 0x18 ;  /* 0x0000000408087291 */ /* 0x001fe4000f8ec03f */
[----:B------:R-:W-:-:S04]  /*0210*/  UIADD3 UR4, -UR5, 0x100000, URZ ;  /* 0x0010000005047890 */ /* 0x000fc8000fffe13f */
[----:B------:R-:W-:Y:S02]  /*0220*/  USHF.L.U32 UR5, UR4, 0xb, URZ ;  /* 0x0000000b04057899 */ /* 0x000fe4000800063f */
[----:B------:R-:W-:Y:S01]  /*0230*/  USHF.L.U32 UR4, UR4, 0x1, URZ ;  /* 0x0000000104047899 */ /* 0x000fe2000800063f */
[----:B------:R-:W0:Y:S11]  /*0240*/  FENCE.VIEW.ASYNC.S ;  /* 0x00000000000073c6 */ /* 0x000e360000000000 */
[----:B0-----:R0:W1:Y:S01]  /*0250*/  SYNCS.EXCH.64 URZ, [UR8+0x32000], UR4 ;  /* 0x03200004083f75b2 */ /* 0x0010620008000100 */
[----:B------:R0:W2:Y:S01]  /*0260*/  SYNCS.EXCH.64 URZ, [UR8+0x32028], UR6 ;  /* 0x03202806083f75b2 */ /* 0x0000a20008000100 */
[----:B------:R0:W3:Y:S01]  /*0270*/  SYNCS.EXCH.64 URZ, [UR8+0x32008], UR4 ;  /* 0x03200804083f75b2 */ /* 0x0000e20008000100 */
[----:B------:R0:W4:Y:S01]  /*0280*/  SYNCS.EXCH.64 URZ, [UR8+0x32030], UR6 ;  /* 0x03203006083f75b2 */ /* 0x0001220008000100 */
[----:B------:R0:W0:Y:S01]  /*0290*/  SYNCS.EXCH.64 URZ, [UR8+0x32010], UR4 ;  /* 0x03201004083f75b2 */ /* 0x0000220008000100 */
[----:B------:R0:W0:Y:S01]  /*02a0*/  SYNCS.EXCH.64 URZ, [UR8+0x32038], UR6 ;  /* 0x03203806083f75b2 */ /* 0x0000220008000100 */
[----:B------:R0:W0:Y:S01]  /*02b0*/  SYNCS.EXCH.64 URZ, [UR8+0x32018], UR4 ;  /* 0x03201804083f75b2 */ /* 0x0000220008000100 */
[----:B------:R0:W0:Y:S01]  /*02c0*/  SYNCS.EXCH.64 URZ, [UR8+0x32040], UR6 ;  /* 0x03204006083f75b2 */ /* 0x0000220008000100 */
[----:B------:R0:W0:Y:S01]  /*02d0*/  SYNCS.EXCH.64 URZ, [UR8+0x32020], UR4 ;  /* 0x03202004083f75b2 */ /* 0x0000220008000100 */
[----:B------:R0:W0:Y:S01]  /*02e0*/  SYNCS.EXCH.64 URZ, [UR8+0x32048], UR6 ;  /* 0x03204806083f75b2 */ /* 0x0000220008000100 */
[----:B------:R-:W-:Y:S01]  /*02f0*/  NOP ;  /* 0x0000000000007918 */ /* 0x000fe20000000000 */
.L_x_2:
[----:B0-----:R-:W-:Y:S01]  /*0300*/  ULDC.64 UR4, c[0x0][0x618] ;  /* 0x0001860000047ab9 */ /* 0x001fe20000000a00 */
[----:B------:R-:W-:Y:S01]  /*0310*/  LOP3.LUT R3, R3, 0xfffffffc, RZ, 0xc0, !PT ;  /* 0xfffffffc03037812 */ /* 0x000fe200078ec0ff */
[----:B------:R-:W-:Y:S01]  /*0320*/  NOP ;  /* 0x0000000000007918 */ /* 0x000fe20000000000 */
[----:B------:R-:W-:Y:S01]  /*0330*/  ISETP.NE.U32.AND P0, PT, RZ, UR4, PT ;  /* 0x00000004ff007c0c */ /* 0x000fe2000bf05070 */
[----:B------:R-:W-:Y:S01]  /*0340*/  NOP ;  /* 0x0000000000007918 */ /* 0x000fe20000000000 */
[----:B-1234-:R-:W-:Y:S01]  /*0350*/  BAR.SYNC.DEFER_BLOCKING 0x0 ;  /* 0x0000000000007b1d */ /* 0x01efe20000010000 */
[----:B------:R-:W-:Y:S01]  /*0360*/  IMAD.IADD R4, R2, 0x1, -R3 ;  /* 0x0000000102047824 */ /* 0x000fe200078e0a03 */
[----:B------:R-:W-:Y:S02]  /*0370*/  ISETP.NE.AND.EX P0, PT, RZ, UR5, PT, P0 ;  /* 0x00000005ff007c0c */ /* 0x000fe4000bf05300 */
[C---:B------:R-:W-:Y:S02]  /*0380*/  ISETP.NE.AND P2, PT, R5.reuse, 0x1, PT ;  /* 0x000000010500780c */ /* 0x040fe40003f45270 */
[----:B------:R-:W-:Y:S01]  /*0390*/  LOP3.LUT P1, RZ, R5, R4, RZ, 0xfc, !PT ;  /* 0x0000000405ff7212 */ /* 0x000fe2000782fcff */
[----:B------:R-:W-:-:S03]  /*03a0*/  ULDC.64 UR16, c[0x0][0x208] ;  /* 0x0000820000107ab9 */ /* 0x000fc60000000a00 */
[----:B------:R-:W-:-:S04]  /*03b0*/  SEL R0, RZ, 0x1, P1 ;  /* 0x00000001ff007807 */ /* 0x000fc80000800000 */
[----:B------:R-:W-:Y:S01]  /*03c0*/  SEL R0, R0, 0x2, P2 ;  /* 0x0000000200007807 */ /* 0x000fe20001000000 */
[----:B------:R-:W-:Y:S06]  /*03d0*/  @!P0 BRA `(.L_x_3) ;  /* 0x00000000001c8947 */ /* 0x000fec0003800000 */
[----:B------:R-:W0:Y:S02]  /*03e0*/  LDC.64 R2, c[0x0][0x618] ;  /* 0x00018600ff027b82 */ /* 0x000e240000000a00 */
[----:B0-----:R-:W2:Y:S02]  /*03f0*/  LDG.E.64 R2, desc[UR16][R2.64] ;  /* 0x0000001002027981 */ /* 0x001ea4000c1e1b00 */
[----:B--2---:R-:W-:-:S04]  /*0400*/  ISETP.NE.U32.AND P0, PT, R2, RZ, PT ;  /* 0x000000ff0200720c */ /* 0x004fc80003f05070 */
[----:B------:R-:W-:-:S13]  /*0410*/  ISETP.NE.AND.EX P0, PT, R3, RZ, PT, P0 ;  /* 0x000000ff0300720c */ /* 0x000fda0003f05300 */
[----:B------:R-:W-:Y:S05]  /*0420*/  @!P0 BRA `(.L_x_3) ;  /* 0x0000000000088947 */ /* 0x000fea0003800000 */
[----:B------:R2:W5:Y:S01]  /*0430*/  LD.E R11, desc[UR16][R2.64] ;  /* 0x00000010020b7980 */ /* 0x000562000c101900 */
[----:B------:R-:W-:Y:S05]  /*0440*/  BRA `(.L_x_4) ;  /* 0x0000000000207947 */ /* 0x000fea0003800000 */
.L_x_3:
[----:B------:R-:W-:Y:S02]  /*0450*/  ULDC.64 UR4, c[0x0][0x608] ;  /* 0x0001820000047ab9 */ /* 0x000fe40000000a00 */
[----:B------:R-:W-:-:S04]  /*0460*/  ISETP.NE.U32.AND P0, PT, RZ, UR4, PT ;  /* 0x00000004ff007c0c */ /* 0x000fc8000bf05070 */
[----:B------:R-:W-:-:S13]  /*0470*/  ISETP.NE.AND.EX P0, PT, RZ, UR5, PT, P0 ;  /* 0x00000005ff007c0c */ /* 0x000fda000bf05300 */
[----:B------:R-:W-:Y:S05]  /*0480*/  @!P0 BRA `(.L_x_5) ;  /* 0x00000000000c8947 */ /* 0x000fea0003800000 */
[----:B------:R-:W0:Y:S02]  /*0490*/  LDC.64 R2, c[0x0][0x608] ;  /* 0x00018200ff027b82 */ /* 0x000e240000000a00 */
[----:B0-----:R1:W5:Y:S01]  /*04a0*/  LDG.E R11, desc[UR16][R2.64] ;  /* 0x00000010020b7981 */ /* 0x001362000c1e1900 */
[----:B------:R-:W-:Y:S05]  /*04b0*/  BRA `(.L_x_4) ;  /* 0x0000000000047947 */ /* 0x000fea0003800000 */
.L_x_5:
[----:B------:R-:W0:Y:S02]  /*04c0*/  LDC R11, c[0x0][0x600] ;  /* 0x00018000ff0b7b82 */ /* 0x000e240000000800 */
.L_x_4:
[----:B------:R-:W-:Y:S02]  /*04d0*/  ULDC.64 UR4, c[0x0][0x620] ;  /* 0x0001880000047ab9 */ /* 0x000fe40000000a00 */
[----:B------:R-:W-:-:S04]  /*04e0*/  ISETP.NE.U32.AND P0, PT, RZ, UR4, PT ;  /* 0x00000004ff007c0c */ /* 0x000fc8000bf05070 */
[----:B------:R-:W-:-:S13]  /*04f0*/  ISETP.NE.AND.EX P0, PT, RZ, UR5, PT, P0 ;  /* 0x00000005ff007c0c */ /* 0x000fda000bf05300 */
[----:B------:R-:W-:Y:S05]  /*0500*/  @!P0 BRA `(.L_x_6) ;  /* 0x00000000001c8947 */ /* 0x000fea0003800000 */
[----:B-12---:R-:W1:Y:S02]  /*0510*/  LDC.64 R2, c[0x0][0x620] ;  /* 0x00018800ff027b82 */ /* 0x006e640000000a00 */
[----:B-1----:R-:W2:Y:S02]  /*0520*/  LDG.E.64 R2, desc[UR16][R2.64] ;  /* 0x0000001002027981 */ /* 0x002ea4000c1e1b00 */
[----:B--2---:R-:W-:-:S04]  /*0530*/  ISETP.NE.U32.AND P0, PT, R2, RZ, PT ;  /* 0x000000ff0200720c */ /* 0x004fc80003f05070 */
[----:B------:R-:W-:-:S13]  /*0540*/  ISETP.NE.AND.EX P0, PT, R3, RZ, PT, P0 ;  /* 0x000000ff0300720c */ /* 0x000fda0003f05300 */
[----:B------:R-:W-:Y:S05]  /*0550*/  @!P0 BRA `(.L_x_6) ;  /* 0x0000000000088947 */ /* 0x000fea0003800000 */
[----:B------:R1:W5:Y:S01]  /*0560*/  LD.E R14, desc[UR16][R2.64] ;  /* 0x00000010020e7980 */ /* 0x000362000c101900 */
[----:B------:R-:W-:Y:S05]  /*0570*/  BRA `(.L_x_7) ;  /* 0x0000000000207947 */ /* 0x000fea0003800000 */
.L_x_6:
[----:B------:R-:W-:Y:S02]  /*0580*/  ULDC.64 UR4, c[0x0][0x610] ;  /* 0x0001840000047ab9 */ /* 0x000fe40000000a00 */
[----:B------:R-:W-:-:S04]  /*0590*/  ISETP.NE.U32.AND P0, PT, RZ, UR4, PT ;  /* 0x00000004ff007c0c */ /* 0x000fc8000bf05070 */
[----:B------:R-:W-:-:S13]  /*05a0*/  ISETP.NE.AND.EX P0, PT, RZ, UR5, PT, P0 ;  /* 0x00000005ff007c0c */ /* 0x000fda000bf05300 */
[----:B------:R-:W-:Y:S05]  /*05b0*/  @!P0 BRA `(.L_x_8) ;  /* 0x00000000000c8947 */ /* 0x000fea0003800000 */
[----:B------:R-:W3:Y:S02]  /*05c0*/  LDC.64 R14, c[0x0][0x610] ;  /* 0x00018400ff0e7b82 */ /* 0x000ee40000000a00 */
[----:B---3--:R4:W5:Y:S01]  /*05d0*/  LDG.E R14, desc[UR16][R14.64] ;  /* 0x000000100e0e7981 */ /* 0x008962000c1e1900 */
[----:B------:R-:W-:Y:S05]  /*05e0*/  BRA `(.L_x_7) ;  /* 0x0000000000047947 */ /* 0x000fea0003800000 */
.L_x_8:
[----:B------:R-:W3:Y:S02]  /*05f0*/  LDC R14, c[0x0][0x604] ;  /* 0x00018100ff0e7b82 */ /* 0x000ee40000000800 */
.L_x_7:
[----:B-12---:R-:W1:Y:S01]  /*0600*/  LDC R2, c[0x0][0x3e8] ;  /* 0x0000fa00ff027b82 */ /* 0x006e620000000800 */
[----:B------:R-:W-:Y:S01]  /*0610*/  ULDC UR4, c[0x0][0x3dc] ;  /* 0x0000f70000047ab9 */ /* 0x000fe20000000800 */
[----:B------:R-:W-:Y:S01]  /*0620*/  ISETP.NE.AND P0, PT, R5, RZ, PT ;  /* 0x000000ff0500720c */ /* 0x000fe20003f05270 */
[----:B------:R-:W-:Y:S01]  /*0630*/  UIADD3 UR4, UR4, 0x3f, URZ ;  /* 0x0000003f04047890 */ /* 0x000fe2000fffe03f */
[----:B------:R-:W-:-:S03]  /*0640*/  ULDC.64 UR6, c[0x0][0x3e0] ;  /* 0x0000f80000067ab9 */ /* 0x000fc60000000a00 */
[----:B------:R-:W-:Y:S02]  /*0650*/  USHF.R.S32.HI UR5, URZ, 0x1f, UR4 ;  /* 0x0000001f3f057899 */ /* 0x000fe40008011404 */
[----:B------:R-:W-:Y:S02]  /*0660*/  UIMAD UR6, UR7, UR6, URZ ;  /* 0x00000006070672a4 */ /* 0x000fe4000f8e023f */
[----:B------:R-:W-:-:S04]  /*0670*/  ULEA.HI UR5, UR5, UR4, URZ, 0x6 ;  /* 0x0000000405057291 */ /* 0x000fc8000f8f303f */
[----:B------:R-:W-:Y:S01]  /*0680*/  USHF.R.S32.HI UR15, URZ, 0x6, UR5 ;  /* 0x000000063f0f7899 */ /* 0x000fe20008011405 */
[----:B-1----:R-:W-:-:S05]  /*0690*/  IMAD R2, R2, UR6, RZ ;  /* 0x0000000602027c24 */ /* 0x002fca000f8e02ff */
[----:B------:R-:W-:Y:S01]  /*06a0*/  IMAD R2, R2, UR15, RZ ;  /* 0x0000000f02027c24 */ /* 0x000fe2000f8e02ff */
[----:B------:R-:W-:Y:S06]  /*06b0*/  @!P0 BRA `(.L_x_9) ;  /* 0x000000b400dc8947 */ /* 0x000fec0003800000 */
[----:B------:R-:W-:-:S13]  /*06c0*/  ISETP.NE.AND P0, PT, R5, 0x1, PT ;  /* 0x000000010500780c */ /* 0x000fda0003f05270 */
[----:B------:R-:W-:Y:S05]  /*06d0*/  @P0 EXIT ;  /* 0x000000000000094d */ /* 0x000fea0003800000 */
[----:B------:R-:W-:Y:S01]  /*06e0*/  ISETP.GE.AND P0, PT, R2, 0x1, PT ;  /* 0x000000010200780c */ /* 0x000fe20003f06270 */
[----:B------:R-:W-:Y:S01]  /*06f0*/  UMOV UR4, URZ ;  /* 0x0000003f00047c82 */ /* 0x000fe20008000000 */
[----:B------:R-:W-:Y:S02]  /*0700*/  CS2R R54, SRZ ;  /* 0x0000000000367805 */ /* 0x000fe4000001ff00 */
[----:B------:R-:W-:Y:S02]  /*0710*/  CS2R R120, SRZ ;  /* 0x0000000000787805 */ /* 0x000fe4000001ff00 */
[----:B------:R-:W-:Y:S02]  /*0720*/  CS2R R122, SRZ ;  /* 0x00000000007a7805 */ /* 0x000fe4000001ff00 */
[----:B------:R-:W-:Y:S02]  /*0730*/  CS2R R124, SRZ ;  /* 0x00000000007c7805 */ /* 0x000fe4000001ff00 */
[----:B------:R-:W-:-:S02]  /*0740*/  CS2R R126, SRZ ;  /* 0x00000000007e7805 */ /* 0x000fc4000001ff00 */
[----:B------:R-:W-:Y:S02]  /*0750*/  CS2R R128, SRZ ;  /* 0x0000000000807805 */ /* 0x000fe4000001ff00 */
        /* <DEDUP_REMOVED lines=57> */
[----:B------:R-:W-:Y:S01]  /*0af0*/  CS2R R52, SRZ ;  /* 0x0000000000347805 */ /* 0x000fe2000001ff00 */
[----:B------:R-:W-:Y:S06]  /*0b00*/  @!P0 BRA `(.L_x_10) ;  /* 0x0000000400688947 */ /* 0x000fec0003800000 */
[----:B------:R-:W-:-:S04]  /*0b10*/  LOP3.LUT R3, R0, 0x1, RZ, 0xfc, !PT ;  /* 0x0000000100037812 */ /* 0x000fc800078efcff */
[----:B------:R-:W-:-:S13]  /*0b20*/  ISETP.NE.AND P1, PT, R3, 0x3, PT ;  /* 0x000000030300780c */ /* 0x000fda0003f25270 */
[----:B------:R-:W-:Y:S05]  /*0b30*/  @!P1 BRA `(.L_x_11) ;  /* 0x0000000000049947 */ /* 0x000fea0003800000 */
[----:B------:R-:W-:Y:S01]  /*0b40*/  BPT.TRAP 0x1 ;  /* 0x000000040000795c */ /* 0x000fe20000300000 */
.L_x_11:
[----:B------:R-:W1:Y:S01]  /*0b50*/  S2UR UR5, SR_CgaCtaId ;  /* 0x00000000000579c3 */ /* 0x000e620000008800 */
[----:B------:R-:W-:Y:S01]  /*0b60*/  SHF.L.U32 R3, RZ, 0x1f, RZ ;  /* 0x0000001fff037819 */ /* 0x000fe200000006ff */
[----:B------:R-:W-:Y:S02]  /*0b70*/  UMOV UR4, 0x400 ;  /* 0x0000040000047882 */ /* 0x000fe40000000000 */
[----:B-1----:R-:W-:-:S12]  /*0b80*/  ULEA UR4, UR5, UR4, 0x18 ;  /* 0x0000000405047291 */ /* 0x002fd8000f8ec03f */
.L_x_12:
[----:B-1----:R-:W-:-:S04]  /*0b90*/  IMAD.U32 R4, RZ, RZ, UR4 ;  /* 0x00000004ff047e24 */ /* 0x002fc8000f8e00ff */
[----:B------:R1:W2:Y:S03]  /*0ba0*/  SYNCS.PHASECHK.TRANS64.TRYWAIT P1, [R4+URZ+0x32000], R3 ;  /* 0x03200003040075a7 */ /* 0x0002a6000802017f */
[----:B--2---:R-:W-:Y:S05]  /*0bb0*/  @!P1 NANOSLEEP.SYNCS 0x989680 ;  /* 0x009896800000995d */ /* 0x004fea0003900000 */
[----:B------:R-:W2:Y:S02]  /*0bc0*/  @!P1 SYNCS.PHASECHK.TRANS64 P1, [R4+URZ+0x32000], R3 ;  /* 0x03200003040095a7 */ /* 0x000ea4000802007f */
[----:B--2---:R-:W-:Y:S05]  /*0bd0*/  @!P1 BRA `(.L_x_12) ;  /* 0xfffffffc00ec9947 */ /* 0x004fea000383ffff */
[----:B------:R-:W-:Y:S01]  /*0be0*/  UIADD3 UR5, UR4, 0x28000, URZ ;  /* 0x0002800004057890 */ /* 0x000fe2000fffe03f */
[----:B------:R-:W-:Y:S01]  /*0bf0*/  WARPGROUP.ARRIVE ;  /* 0x00000000000079c5 */ /* 0x000fe20000000000 */
[----:B------:R-:W-:Y:S02]  /*0c00*/  USHF.R.U32.HI UR4, URZ, 0x4, UR4 ;  /* 0x000000043f047899 */ /* 0x000fe40008011604 */
[----:B------:R-:W-:Y:S02]  /*0c10*/  USHF.R.U32.HI UR5, URZ, 0x4, UR5 ;  /* 0x000000043f057899 */ /* 0x000fe40008011605 */
[----:B------:R-:W-:Y:S02]  /*0c20*/  ULOP3.LUT UR4, UR4, 0x3fff, URZ, 0xc0, !UPT ;  /* 0x00003fff04047892 */ /* 0x000fe4000f8ec03f */
[----:B------:R-:W-:Y:S02]  /*0c30*/  ULOP3.LUT UR5, UR5, 0x3fff, URZ, 0xc0, !UPT ;  /* 0x00003fff05057892 */ /* 0x000fe4000f8ec03f */
[----:B------:R-:W-:-:S02]  /*0c40*/  ULOP3.LUT UR4, UR4, 0x10000, URZ, 0xfc, !UPT ;  /* 0x0001000004047892 */ /* 0x000fc4000f8efc3f */
[----:B------:R-:W-:Y:S02]  /*0c50*/  ULOP3.LUT UR6, UR5, 0x10000, URZ, 0xfc, !UPT ;  /* 0x0001000005067892 */ /* 0x000fe4000f8efc3f */
[----:B------:R-:W-:Y:S02]  /*0c60*/  UIADD3 UR5, UR4, 0x200, URZ ;  /* 0x0000020004057890 */ /* 0x000fe4000fffe03f */
[----:B------:R-:W-:Y:S02]  /*0c70*/  UIADD3 UR7, UR4, 0x400, URZ ;  /* 0x0000040004077890 */ /* 0x000fe4000fffe03f */
[----:B------:R-:W-:Y:S01]  /*0c80*/  UMOV UR8, UR4 ;  /* 0x0000000400087c82 */ /* 0x000fe20008000000 */
[----:B------:R-:W-:Y:S01]  /*0c90*/  UMOV UR9, 0x40000040 ;  /* 0x4000004000097882 */ /* 0x000fe20000000000 */
[----:B------:R-:W-:Y:S01]  /*0ca0*/  UMOV UR10, UR6 ;  /* 0x00000006000a7c82 */ /* 0x000fe20008000000 */
[----:B------:R-:W-:Y:S01]  /*0cb0*/  UMOV UR11, 0x40000040 ;  /* 0x40000040000b7882 */ /* 0x000fe20000000000 */
[----:B------:R-:W-:Y:S01]  /*0cc0*/  UIADD3 UR12, UR4, 0x600, URZ ;  /* 0x00000600040c7890 */ /* 0x000fe2000fffe03f */
[----:B------:R-:W-:Y:S01]  /*0cd0*/  HGMMA.64x64x16.F32 R120, gdesc[UR8], RZ, !UPT ;  /* 0x00e00000087879f0 */ /* 0x000fe2000c7008ff */
        /* <DEDUP_REMOVED lines=12> */
[----:B------:R-:W-:-:S02]  /*0da0*/  UIADD3 UR8, UR4, 0x2, URZ ;  /* 0x0000000204087890 */ /* 0x000fc4000fffe03f */
[----:B------:R-:W-:Y:S01]  /*0db0*/  UIADD3 UR10, UR6, 0x2, URZ ;  /* 0x00000002060a7890 */ /* 0x000fe2000fffe03f */
[----:B------:R-:W-:Y:S01]  /*0dc0*/  UMOV UR9, 0x40000040 ;  /* 0x4000004000097882 */ /* 0x000fe20000000000 */
[----:B------:R-:W-:-:S07]  /*0dd0*/  UMOV UR11, 0x40000040 ;  /* 0x40000040000b7882 */ /* 0x000fce0000000000 */
[----:B------:R-:W-:Y:S01]  /*0de0*/  HGMMA.64x64x16.F32 R120, gdesc[UR8], R120 ;  /* 0x00e00000087879f0 */ /* 0x000fe20008700878 */
[----:B------:R-:W-:Y:S01]  /*0df0*/  UMOV UR8, UR5 ;  /* 0x0000000500087c82 */ /* 0x000fe20008000000 */
[----:B------:R-:W-:Y:S01]  /*0e00*/  UMOV UR9, 0x40000040 ;  /* 0x4000004000097882 */ /* 0x000fe20000000000 */
[----:B------:R-:W-:Y:S01]  /*0e10*/  UIADD3 UR5, UR4, 0x204, URZ ;  /* 0x0000020404057890 */ /* 0x000fe2000fffe03f */
        /* <DEDUP_REMOVED lines=19> */
[----:B------:R-:W-:Y:S02]  /*0f50*/  UMOV UR9, 0x40000040 ;  /* 0x4000004000097882 */ /* 0x000fe40000000000 */
[----:B------:R-:W-:Y:S01]  /*0f60*/  HGMMA.64x64x16.F32 R56, gdesc[UR8], R56 ;  /* 0x00e00000083879f0 */ /* 0x000fe20008700838 */
[----:B------:R-:W-:Y:S01]  /*0f70*/  UMOV UR8, UR12 ;  /* 0x0000000c00087c82 */ /* 0x000fe20008000000 */
[----:B------:R-:W-:-:S02]  /*0f80*/  UMOV UR9, 0x40000040 ;  /* 0x4000004000097882 */ /* 0x000fc40000000000 */
[----:B------:R-:W-:Y:S01]  /*0f90*/  HGMMA.64x64x16.F32 R24, gdesc[UR8], R24 ;  /* 0x00e00000081879f0 */ /* 0x000fe20008700818 */
[----:B------:R-:W-:Y:S02]  /*0fa0*/  UIADD3 UR8, UR4, 0x6, URZ ;  /* 0x0000000604087890 */ /* 0x000fe4000fffe03f */
[----:B------:R-:W-:Y:S02]  /*0fb0*/  UIADD3 UR10, UR6, 0x6, URZ ;  /* 0x00000006060a7890 */ /* 0x000fe4000fffe03f */
[----:B------:R-:W-:Y:S01]  /*0fc0*/  UIADD3 UR6, UR4, 0x406, URZ ;  /* 0x0000040604067890 */ /* 0x000fe2000fffe03f */
[----:B------:R-:W-:Y:S01]  /*0fd0*/  UMOV UR9, 0x40000040 ;  /* 0x4000004000097882 */ /* 0x000fe20000000000 */
[----:B------:R-:W-:Y:S01]  /*0fe0*/  UMOV UR11, 0x40000040 ;  /* 0x40000040000b7882 */ /* 0x000fe20000000000 */
[----:B------:R-:W-:-:S04]  /*0ff0*/  UIADD3 UR4, UR4, 0x606, URZ ;  /* 0x0000060604047890 */ /* 0x000fc8000fffe03f */
[----:B------:R-:W-:Y:S01]  /*1000*/  HGMMA.64x64x16.F32 R120, gdesc[UR8], R120 ;  /* 0x00e00000087879f0 */ /* 0x000fe20008700878 */
[----:B------:R-:W-:Y:S01]  /*1010*/  UMOV UR8, UR5 ;  /* 0x0000000500087c82 */ /* 0x000fe20008000000 */
[----:B------:R-:W-:Y:S02]  /*1020*/  UMOV UR9, 0x40000040 ;  /* 0x4000004000097882 */ /* 0x000fe40000000000 */
[----:B------:R-:W-:Y:S01]  /*1030*/  HGMMA.64x64x16.F32 R88, gdesc[UR8], R88 ;  /* 0x00e00000085879f0 */ /* 0x000fe20008700858 */
[----:B------:R-:W-:Y:S01]  /*1040*/  UMOV UR8, UR6 ;  /* 0x0000000600087c82 */ /* 0x000fe20008000000 */
[----:B------:R-:W-:Y:S02]  /*1050*/  UMOV UR9, 0x40000040 ;  /* 0x4000004000097882 */ /* 0x000fe40000000000 */
[----:B------:R-:W-:Y:S01]  /*1060*/  HGMMA.64x64x16.F32 R56, gdesc[UR8], R56 ;  /* 0x00e00000083879f0 */ /* 0x000fe20008700838 */
[----:B------:R-:W-:Y:S01]  /*1070*/  UMOV UR8, UR4 ;  /* 0x0000000400087c82 */ /* 0x000fe20008000000 */
[----:B------:R-:W-:Y:S01]  /*1080*/  UMOV UR9, 0x40000040 ;  /* 0x4000004000097882 */ /* 0x000fe20000000000 */
[----:B------:R-:W-:Y:S01]  /*1090*/  UMOV UR4, 0x1 ;  /* 0x0000000100047882 */ /* 0x000fe20000000000 */
[----:B------:R-:W-:Y:S04]  /*10a0*/  HGMMA.64x64x16.F32 R24, gdesc[UR8], R24, gsb0 ;  /* 0x00e00000081879f0 */ /* 0x000fe80008000818 */
.L_x_10:
[----:B-1----:R-:W-:-:S05]  /*10b0*/  VIMNMX R3, R2, 0x1, PT ;  /* 0x0000000102037848 */ /* 0x002fca0003fe0100 */
[----:B------:R-:W-:-:S05]  /*10c0*/  IMAD.IADD R4, R2, 0x1, -R3 ;  /* 0x0000000102047824 */ /* 0x000fca00078e0a03 */
[----:B------:R-:W-:-:S13]  /*10d0*/  ISETP.GE.AND P1, PT, R4, 0x1, PT ;  /* 0x000000010400780c */ /* 0x000fda0003f26270 */
[----:B------:R-:W-:Y:S05]  /*10e0*/  @!P1 BRA `(.L_x_13) ;  /* 0x0000000400dc9947 */ /* 0x000fea0003800000 */
[----:B------:R-:W1:Y:S01]  /*10f0*/  S2UR UR5, SR_CgaCtaId ;  /* 0x00000000000579c3 */ /* 0x000e620000008800 */
[----:B------:R-:W-:Y:S01]  /*1100*/  UMOV UR6, 0x400 ;  /* 0x0000040000067882 */ /* 0x000fe20000000000 */
[----:B------:R-:W-:Y:S01]  /*1110*/  LOP3.LUT R7, R0, 0x1, RZ, 0xfc, !PT ;  /* 0x0000000100077812 */ /* 0x000fe200078efcff */
[----:B------:R-:W-:Y:S01]  /*1120*/  IMAD.MOV.U32 R5, RZ, RZ, RZ ;  /* 0x000000ffff057224 */ /* 0x000fe200078e00ff */
[----:B------:R-:W-:Y:S01]  /*1130*/  UISETP.NE.U32.AND UP0, UPT, UR4, URZ, UPT ;  /* 0x0000003f0400728c */ /* 0x000fe2000bf05070 */
[----:B------:R-:W-:Y:S01]  /*1140*/  IMAD.MOV.U32 R2, RZ, RZ, R4 ;  /* 0x000000ffff027224 */ /* 0x000fe200078e0004 */
[----:B-1----:R-:W-:-:S04]  /*1150*/  ULEA UR6, UR5, UR6, 0x18 ;  /* 0x0000000605067291 */ /* 0x002fc8000f8ec03f */
[----:B------:R-:W-:Y:S02]  /*1160*/  UIADD3 UR7, UR6, 0x28000, URZ ;  /* 0x0002800006077890 */ /* 0x000fe4000fffe03f */
[----:B------:R-:W-:Y:S02]  /*1170*/  USHF.R.U32.HI UR5, URZ, 0x4, UR6 ;  /* 0x000000043f057899 */ /* 0x000fe40008011606 */
[----:B------:R-:W-:Y:S02]  /*1180*/  USHF.R.U32.HI UR7, URZ, 0x4, UR7 ;  /* 0x000000043f077899 */ /* 0x000fe40008011607 */
[----:B------:R-:W-:Y:S02]  /*1190*/  ULOP3.LUT UR5, UR5, 0x3fff, URZ, 0xc0, !UPT ;  /* 0x00003fff05057892 */ /* 0x000fe4000f8ec03f */
[----:B------:R-:W-:Y:S02]  /*11a0*/  ULOP3.LUT UR8, UR7, 0x3fff, URZ, 0xc0, !UPT ;  /* 0x00003fff07087892 */ /* 0x000fe4000f8ec03f */
[----:B------:R-:W-:-:S02]  /*11b0*/  ULOP3.LUT UR7, UR5, 0x10000, URZ, 0xfc, !UPT ;  /* 0x0001000005077892 */ /* 0x000fc4000f8efc3f */
[----:B------:R-:W-:Y:S01]  /*11c0*/  ULOP3.LUT UR8, UR8, 0x10000, URZ, 0xfc, !UPT ;  /* 0x0001000008087892 */ /* 0x000fe2000f8efc3f */
[----:B------:R-:W-:-:S11]  /*11d0*/  UMOV UR5, URZ ;  /* 0x0000003f00057c82 */ /* 0x000fd60008000000 */
.L_x_18:
[----:B------:R-:W-:-:S13]  /*11e0*/  ISETP.NE.AND P2, PT, R7, 0x3, PT ;  /* 0x000000030700780c */ /* 0x000fda0003f45270 */
[----:B-1----:R-:W-:Y:S05]  /*11f0*/  @!P2 BRA `(.L_x_14) ;  /* 0x000000000004a947 */ /* 0x002fea0003800000 */
[----:B------:R-:W-:Y:S01]  /*1200*/  BPT.TRAP 0x1 ;  /* 0x000000040000795c */ /* 0x000fe20000300000 */
.L_x_14:
[----:B------:R-:W-:Y:S01]  /*1210*/  SHF.L.U32 R3, R5, 0x1f, RZ ;  /* 0x0000001f05037819 */ /* 0x000fe200000006ff */
[----:B------:R-:W-:-:S12]  /*1220*/  ULEA UR9, UR4, UR6, 0x3 ;  /* 0x0000000604097291 */ /* 0x000fd8000f8e183f */
.L_x_15:
[----:B-1----:R-:W-:-:S04]  /*1230*/  IMAD.U32 R6, RZ, RZ, UR9 ;  /* 0x00000009ff067e24 */ /* 0x002fc8000f8e00ff */
[----:B------:R1:W2:Y:S03]  /*1240*/  SYNCS.PHASECHK.TRANS64.TRYWAIT P1, [R6+URZ+0x32000], R3 ;  /* 0x03200003060075a7 */ /* 0x0002a6000802017f */
[----:B--2---:R-:W-:Y:S05]  /*1250*/  @!P1 NANOSLEEP.SYNCS 0x989680 ;  /* 0x009896800000995d */ /* 0x004fea0003900000 */
[----:B------:R-:W2:Y:S02]  /*1260*/  @!P1 SYNCS.PHASECHK.TRANS64 P1, [R6+URZ+0x32000], R3 ;  /* 0x03200003060095a7 */ /* 0x000ea4000802007f */
[----:B--2---:R-:W-:Y:S05]  /*1270*/  @!P1 BRA `(.L_x_15) ;  /* 0xfffffffc00ec9947 */ /* 0x004fea000383ffff */
[----:B------:R-:W-:Y:S01]  /*1280*/  ULEA UR10, UR4, UR7, 0xb ;  /* 0x00000007040a7291 */ /* 0x000fe2000f8e583f */
[----:B------:R-:W-:Y:S01]  /*1290*/  WARPGROUP.ARRIVE ;  /* 0x00000000000079c5 */ /* 0x000fe20000000000 */
[----:B------:R-:W-:Y:S02]  /*12a0*/  ULEA UR12, UR4, UR8, 0x9 ;  /* 0x00000008040c7291 */ /* 0x000fe4000f8e483f */
[----:B------:R-:W-:Y:S02]  /*12b0*/  UIADD3 UR9, UR10, 0x200, URZ ;  /* 0x000002000a097890 */ /* 0x000fe4000fffe03f */
[----:B------:R-:W-:Y:S02]  /*12c0*/  UIADD3 UR11, UR10, 0x400, URZ ;  /* 0x000004000a0b7890 */ /* 0x000fe4000fffe03f */
[----:B------:R-:W-:Y:S01]  /*12d0*/  UMOV UR20, UR10 ;  /* 0x0000000a00147c82 */ /* 0x000fe20008000000 */
[----:B------:R-:W-:Y:S01]  /*12e0*/  UMOV UR21, 0x40000040 ;  /* 0x4000004000157882 */ /* 0x000fe20000000000 */
[----:B------:R-:W-:Y:S01]  /*12f0*/  UMOV UR22, UR12 ;  /* 0x0000000c00167c82 */ /* 0x000fe20008000000 */
[----:B------:R-:W-:Y:S01]  /*1300*/  UMOV UR23, 0x40000040 ;  /* 0x4000004000177882 */ /* 0x000fe20000000000 */
[----:B------:R-:W-:Y:S01]  /*1310*/  UIADD3 UR13, UR10, 0x600, URZ ;  /* 0x000006000a0d7890 */ /* 0x000fe2000fffe03f */
[----:B------:R-:W-:Y:S01]  /*1320*/  HGMMA.64x64x16.F32 R120, gdesc[UR20], R120, UP0 ;  /* 0x00e00000147879f0 */ /* 0x000fe2000bf00878 */
        /* <DEDUP_REMOVED lines=12> */
[----:B------:R-:W-:-:S02]  /*13f0*/  UIADD3 UR20, UR10, 0x2, URZ ;  /* 0x000000020a147890 */ /* 0x000fc4000fffe03f */
[----:B------:R-:W-:Y:S01]  /*1400*/  UIADD3 UR22, UR12, 0x2, URZ ;  /* 0x000000020c167890 */ /* 0x000fe2000fffe03f */
[----:B------:R-:W-:Y:S01]  /*1410*/  UMOV UR21, 0x40000040 ;  /* 0x4000004000157882 */ /* 0x000fe20000000000 */
[----:B------:R-:W-:Y:S01]  /*1420*/  UMOV UR23, 0x40000040 ;  /* 0x4000004000177882 */ /* 0x000fe20000000000 */
[----:B------:R-:W-:Y:S02]  /*1430*/  UIADD3 UR14, UR12, 0x6, URZ ;  /* 0x000000060c0e7890 */ /* 0x000fe4000fffe03f */
[----:B------:R-:W-:Y:S01]  /*1440*/  UIADD3 UR18, UR10, 0x406, URZ ;  /* 0x000004060a127890 */ /* 0x000fe2000fffe03f */
[----:B------:R-:W-:-:S03]  /*1450*/  UMOV UR15, 0x40000040 ;  /* 0x40000040000f7882 */ /* 0x000fc60000000000 */
        /* <DEDUP_REMOVED lines=28> */
[----:B------:R-:W-:Y:S01]  /*1620*/  UMOV UR12, UR9 ;  /* 0x00000009000c7c82 */ /* 0x000fe20008000000 */
[----:B------:R-:W-:Y:S01]  /*1630*/  HGMMA.64x64x16.F32 R24, gdesc[UR20], R24 ;  /* 0x00e00000141879f0 */ /* 0x000fe20008700818 */
[----:B------:R-:W-:Y:S01]  /*1640*/  UMOV UR13, 0x40000040 ;  /* 0x40000040000d7882 */ /* 0x000fe20000000000 */
[----:B------:R-:W-:-:S02]  /*1650*/  UIADD3 UR10, UR10, 0x606, URZ ;  /* 0x000006060a0a7890 */ /* 0x000fc4000fffe03f */
        /* <DEDUP_REMOVED lines=8> */
[----:B------:R-:W-:-:S02]  /*16e0*/  UMOV UR13, 0x40000040 ;  /* 0x40000040000d7882 */ /* 0x000fc40000000000 */
[----:B------:R-:W-:Y:S03]  /*16f0*/  HGMMA.64x64x16.F32 R24, gdesc[UR12], R24, gsb0 ;  /* 0x00e000000c1879f0 */ /* 0x000fe60008000818 */
[----:B------:R-:W-:Y:S02]  /*1700*/  WARPGROUP.DEPBAR.LE gsb0, 0x1 ;  /* 0x00008000000079c5 */ /* 0x000fe40000010100 */
[----:B------:R-:W-:Y:S05]  /*1710*/  @!P2 BRA `(.L_x_16) ;  /* 0x000000000004a947 */ /* 0x000fea0003800000 */
[----:B------:R-:W-:Y:S01]  /*1720*/  BPT.TRAP 0x1 ;  /* 0x000000040000795c */ /* 0x000fe20000300000 */
.L_x_16:
[----:B------:R-:W-:Y:S01]  /*1730*/  ULEA UR9, UR5, UR6, 0x3 ;  /* 0x0000000605097291 */ /* 0x000fe2000f8e183f */
[----:B------:R-:W-:-:S03]  /*1740*/  ISETP.GT.U32.AND P1, PT, R0, 0x1, PT ;  /* 0x000000010000780c */ /* 0x000fc60003f24070 */
[----:B------:R-:W-:-:S04]  /*1750*/  UIADD3 UR9, UR9, 0x32028, URZ ;  /* 0x0003202809097890 */ /* 0x000fc8000fffe03f */
[----:B------:R-:W-:-:S09]  /*1760*/  UPRMT UR9, URZ, 0x654, UR9 ;  /* 0x000006543f097896 */ /* 0x000fd20008000009 */
[----:B------:R-:W-:Y:S01]  /*1770*/  SYNCS.ARRIVE.TRANS64.RED.A1T0 RZ, [UR9], RZ ;  /* 0x000000ffffff79a7 */ /* 0x000fe20008100409 */
[----:B------:R-:W-:Y:S05]  /*1780*/  @P1 BRA `(.L_x_17) ;  /* 0x0000000000041947 */ /* 0x000fea0003800000 */
[----:B------:R-:W-:Y:S01]  /*1790*/  BPT.TRAP 0x1 ;  /* 0x000000040000795c */ /* 0x000fe20000300000 */
.L_x_17:
[----:B------:R-:W-:Y:S01]  /*17a0*/  UIADD3 UR4, UR4, 0x1, URZ ;  /* 0x0000000104047890 */ /* 0x000fe2000fffe03f */
[C---:B------:R-:W-:Y:S01]  /*17b0*/  ISETP.GT.AND P1, PT, R2.reuse, 0x1, PT ;  /* 0x000000010200780c */ /* 0x040fe20003f24270 */
[----:B------:R-:W-:Y:S01]  /*17c0*/  UIADD3 UR5, UR5, 0x1, URZ ;  /* 0x0000000105057890 */ /* 0x000fe2000fffe03f */
[----:B------:R-:W-:Y:S01]  /*17d0*/  VIADD R2, R2, 0xffffffff ;  /* 0xffffffff02027836 */ /* 0x000fe20000000000 */
[----:B------:R-:W-:Y:S02]  /*17e0*/  UISETP.NE.AND UP0, UPT, UR4, 0x5, UPT ;  /* 0x000000050400788c */ /* 0x000fe4000bf05270 */
[----:B------:R-:W-:Y:S02]  /*17f0*/  UISETP.NE.AND UP1, UPT, UR5, 0x5, UPT ;  /* 0x000000050500788c */ /* 0x000fe4000bf25270 */
[----:B------:R-:W-:Y:S02]  /*1800*/  USEL UR9, URZ, 0x1, UP0 ;  /* 0x000000013f097887 */ /* 0x000fe40008000000 */
[----:B------:R-:W-:-:S02]  /*1810*/  USEL UR4, UR4, URZ, UP0 ;  /* 0x0000003f04047287 */ /* 0x000fc40008000000 */
[----:B------:R-:W-:Y:S02]  /*1820*/  USEL UR5, UR5, URZ, UP1 ;  /* 0x0000003f05057287 */ /* 0x000fe40008800000 */
[----:B------:R-:W-:Y:S01]  /*1830*/  UPLOP3.LUT UP0, UPT, UPT, UPT, UPT, 0x80, 0x0 ;  /* 0x000000000000789c */ /* 0x000fe20003f0f070 */
[----:B------:R-:W-:Y:S01]  /*1840*/  LOP3.LUT R5, R5, UR9, RZ, 0x3c, !PT ;  /* 0x0000000905057c12 */ /* 0x000fe2000f8e3cff */
[----:B------:R-:W-:Y:S09]  /*1850*/  @P1 BRA `(.L_x_18) ;  /* 0xfffffff800601947 */ /* 0x000ff2000383ffff */
.L_x_13:
[----:B------:R-:W-:Y:S02]  /*1860*/  WARPGROUP.DEPBAR.LE gsb0, 0x0 ;  /* 0x00008000000079c5 */ /* 0x000fe40000010000 */
[----:B------:R-:W-:Y:S05]  /*1870*/  @!P0 BRA `(.L_x_19) ;  /* 0x0000000000448947 */ /* 0x000fea0003800000 */
[----:B------:R-:W-:-:S04]  /*1880*/  LOP3.LUT R2, R0, 0x1, RZ, 0xfc, !PT ;  /* 0x0000000100027812 */ /* 0x000fc800078efcff */
[----:B------:R-:W-:-:S13]  /*1890*/  ISETP.NE.AND P0, PT, R2, 0x3, PT ;  /* 0x000000030200780c */ /* 0x000fda0003f05270 */
[----:B------:R-:W-:Y:S05]  /*18a0*/  @!P0 BRA `(.L_x_20) ;  /* 0x0000000000048947 */ /* 0x000fea0003800000 */
[----:B------:R-:W-:Y:S01]  /*18b0*/  BPT.TRAP 0x1 ;  /* 0x000000040000795c */ /* 0x000fe20000300000 */
.L_x_20:
[----:B------:R-:W2:Y:S01]  /*18c0*/  S2R R5, SR_CgaCtaId ;  /* 0x0000000000057919 */ /* 0x000ea20000008800 */
[----:B-1----:R-:W-:Y:S01]  /*18d0*/  IMAD.WIDE.U32 R2, R4, -0x33333333, RZ ;  /* 0xcccccccd04027825 */ /* 0x002fe200078e00ff */
[----:B------:R-:W-:Y:S02]  /*18e0*/  MOV R2, 0x400 ;  /* 0x0000040000027802 */ /* 0x000fe40000000f00 */
[----:B------:R-:W-:Y:S02]  /*18f0*/  ISETP.GT.U32.AND P0, PT, R0, 0x1, PT ;  /* 0x000000010000780c */ /* 0x000fe40003f04070 */
[----:B------:R-:W-:-:S05]  /*1900*/  SHF.R.U32.HI R3, RZ, 0x2, R3 ;  /* 0x00000002ff037819 */ /* 0x000fca0000011603 */
[----:B------:R-:W-:Y:S01]  /*1910*/  IMAD R4, R3, -0x5, R4 ;  /* 0xfffffffb03047824 */ /* 0x000fe200078e0204 */
[----:B--2---:R-:W-:-:S05]  /*1920*/  LEA R5, R5, R2, 0x18 ;  /* 0x0000000205057211 */ /* 0x004fca00078ec0ff */
[----:B------:R-:W-:-:S04]  /*1930*/  IMAD R4, R4, 0x8, R5 ;  /* 0x0000000804047824 */ /* 0x000fc800078e0205 */
[----:B------:R-:W-:-:S05]  /*1940*/  VIADD R4, R4, 0x32028 ;  /* 0x0003202804047836 */ /* 0x000fca0000000000 */
[----:B------:R-:W-:-:S04]  /*1950*/  PRMT R4, RZ, 0x654, R4 ;  /* 0x00000654ff047816 */ /* 0x000fc80000000004 */
[----:B------:R2:W-:Y:S01]  /*1960*/  SYNCS.ARRIVE.TRANS64.RED.A1T0 RZ, [R4+URZ], RZ ;  /* 0x000000ff04ff79a7 */ /* 0x0005e2000810043f */
[----:B------:R-:W-:Y:S05]  /*1970*/  @P0 BRA `(.L_x_19) ;  /* 0x0000000000040947 */ /* 0x000fea0003800000 */
[----:B------:R-:W-:Y:S01]  /*1980*/  BPT.TRAP 0x1 ;  /* 0x000000040000795c */ /* 0x000fe20000300000 */
.L_x_19:
[----:B-1----:R-:W1:Y:S01]  /*1990*/  S2R R3, SR_TID.X ;  /* 0x0000000000037919 */ /* 0x002e620000002100 */
[----:B------:R-:W-:Y:S01]  /*19a0*/  ULDC.64 UR4, c[0x0][0x280] ;  /* 0x0000a00000047ab9 */ /* 0x000fe20000000a00 */
[----:B--2---:R-:W2:Y:S01]  /*19b0*/  S2R R4, SR_CTAID.Y ;  /* 0x0000000000047919 */ /* 0x004ea20000002600 */
[----:B------:R-:W0:Y:S01]  /*19c0*/  S2R R9, SR_CTAID.X ;  /* 0x0000000000097919 */ /* 0x000e220000002500 */
[----:B-1----:R-:W-:-:S04]  /*19d0*/  SHF.R.S32.HI R0, RZ, 0x1f, R3 ;  /* 0x0000001fff007819 */ /* 0x002fc80000011403 */
[----:B------:R-:W-:Y:S01]  /*19e0*/  LEA.HI R0, R0, R3, RZ, 0x7 ;  /* 0x0000000300007211 */ /* 0x000fe200078f38ff */
[----:B--2---:R-:W-:-:S03]  /*19f0*/  IMAD.SHL.U32 R4, R4, 0x40, RZ ;  /* 0x0000004004047824 */ /* 0x004fc600078e00ff */
[----:B------:R-:W-:Y:S01]  /*1a00*/  LOP3.LUT R0, R0, 0xffffff80, RZ, 0xc0, !PT ;  /* 0xffffff8000007812 */ /* 0x000fe200078ec0ff */
[----:B0-----:R-:W-:Y:S01]  /*1a10*/  IMAD.SHL.U32 R10, R9, 0x100, RZ ;  /* 0x00000100090a7824 */ /* 0x001fe200078e00ff */
[----:B------:R-:W-:-:S03]  /*1a20*/  ISETP.GE.AND P0, PT, R4, UR5, PT ;  /* 0x0000000504007c0c */ /* 0x000fc6000bf06270 */
[----:B------:R-:W-:Y:S01]  /*1a30*/  IMAD.IADD R0, R3, 0x1, -R0 ;  /* 0x0000000103007824 */ /* 0x000fe200078e0a00 */
[----:B------:R-:W-:-:S04]  /*1a40*/  ISETP.GE.OR P0, PT, R10, UR4, P0 ;  /* 0x000000040a007c0c */ /* 0x000fc80008706670 */
[----:B------:R-:W-:-:S04]  /*1a50*/  SHF.R.S32.HI R3, RZ, 0x1f, R0 ;  /* 0x0000001fff037819 */ /* 0x000fc80000011400 */
[----:B------:R-:W-:-:S04]  /*1a60*/  LEA.HI R2, R3, R0, RZ, 0x2 ;  /* 0x0000000003027211 */ /* 0x000fc800078f10ff */
[--C-:B------:R-:W-:Y:S02]  /*1a70*/  SHF.R.S32.HI R6, RZ, 0x2, R2.reuse ;  /* 0x00000002ff067819 */ /* 0x100fe40000011402 */
[----:B------:R-:W-:-:S04]  /*1a80*/  SHF.R.S32.HI R5, RZ, 0x1f, R2 ;  /* 0x0000001fff057819 */ /* 0x000fc80000011402 */
[----:B------:R-:W-:-:S04]  /*1a90*/  LEA.HI R5, R5, R6, RZ, 0x3 ;  /* 0x0000000605057211 */ /* 0x000fc800078f18ff */
[----:B------:R-:W-:Y:S01]  /*1aa0*/  LOP3.LUT R7, R5, 0xfffffff8, RZ, 0xc0, !PT ;  /* 0xfffffff805077812 */ /* 0x000fe200078ec0ff */
[----:B------:R-:W-:Y:S06]  /*1ab0*/  @P0 EXIT ;  /* 0x000000000000094d */ /* 0x000fec0003800000 */
[----:B------:R-:W0:Y:S01]  /*1ac0*/  LDC.64 R12, c[0x0][0x658] ;  /* 0x00019600ff0c7b82 */ /* 0x000e220000000a00 */
[----:B------:R-:W-:Y:S01]  /*1ad0*/  LOP3.LUT R5, R2, 0x7ffffffc, RZ, 0xc0, !PT ;  /* 0x7ffffffc02057812 */ /* 0x000fe200078ec0ff */
[----:B------:R-:W-:Y:S01]  /*1ae0*/  IMAD.IADD R2, R6, 0x1, -R7 ;  /* 0x0000000106027824 */ /* 0x000fe200078e0a07 */
[----:B------:R-:W-:Y:S02]  /*1af0*/  LEA.HI R6, R3, R0, RZ, 0x5 ;  /* 0x0000000003067211 */ /* 0x000fe400078f28ff */
[----:B---3-5:R-:W-:Y:S01]  /*1b00*/  FSETP.NEU.AND P1, PT, R14, RZ, PT ;  /* 0x000000ff0e00720b */ /* 0x028fe20003f2d000 */
[----:B------:R-:W-:Y:S01]  /*1b10*/  IMAD.IADD R5, R0, 0x1, -R5 ;  /* 0x0000000100057824 */ /* 0x000fe200078e0a05 */
[----:B------:R-:W-:Y:S02]  /*1b20*/  SHF.R.S32.HI R3, RZ, 0x1f, R2 ;  /* 0x0000001fff037819 */ /* 0x000fe40000011402 */
[----:B----4-:R-:W-:Y:S01]  /*1b30*/  SHF.R.S32.HI R15, RZ, 0x5, R6 ;  /* 0x00000005ff0f7819 */ /* 0x010fe20000011406 */
[----:B------:R-:W-:-:S02]  /*1b40*/  IMAD.SHL.U32 R5, R5, 0x2, RZ ;  /* 0x0000000205057824 */ /* 0x000fc400078e00ff */
[----:B------:R-:W-:-:S03]  /*1b50*/  IMAD.WIDE R8, R9, 0x100, R2 ;  /* 0x0000010009087825 */ /* 0x000fc600078e0202 */
[----:B------:R-:W-:Y:S01]  /*1b60*/  SHF.R.S32.HI R7, RZ, 0x1f, R5 ;  /* 0x0000001fff077819 */ /* 0x000fe20000011405 */
[C---:B------:R-:W-:Y:S01]  /*1b70*/  IMAD R3, R15.reuse, -0x10, -R10 ;  /* 0xfffffff00f037824 */ /* 0x040fe200078e0a0a */
[C---:B------:R-:W-:Y:S01]  /*1b80*/  IADD3 R6, P0, R4.reuse, R5, RZ ;  /* 0x0000000504067210 */ /* 0x040fe20007f1e0ff */
[----:B------:R-:W-:Y:S01]  /*1b90*/  IMAD.WIDE R8, R15, 0x10, R8 ;  /* 0x000000100f087825 */ /* 0x000fe200078e0208 */
[----:B------:R-:W-:Y:S02]  /*1ba0*/  IADD3 R10, -R5, UR5, -R4 ;  /* 0x00000005050a7c10 */ /* 0x000fe4000fffe904 */
[----:B------:R-:W-:Y:S02]  /*1bb0*/  LEA.HI.X.SX32 R7, R4, R7, 0x1, P0 ;  /* 0x0000000704077211 */ /* 0x000fe400000f0eff */
[----:B------:R-:W-:Y:S01]  /*1bc0*/  IADD3 R0, R3, UR4, -R2 ;  /* 0x0000000403007c10 */ /* 0x000fe2000fffe802 */
[-C--:B0-----:R-:W-:Y:S01]  /*1bd0*/  IMAD R2, R9, R12.reuse, RZ ;  /* 0x0000000c09027224 */ /* 0x081fe200078e02ff */
[----:B------:R-:W-:Y:S01]  /*1be0*/  ISETP.GT.AND P3, PT, R10, RZ, PT ;  /* 0x000000ff0a00720c */ /* 0x000fe20003f64270 */
[----:B------:R-:W-:Y:S01]  /*1bf0*/  IMAD.WIDE.U32 R18, R8, R12, R6 ;  /* 0x0000000c08127225 */ /* 0x000fe200078e0006 */
[----:B------:R-:W-:-:S02]  /*1c00*/  SHF.L.U64.HI R15, R12, 0x3, R13 ;  /* 0x000000030c0f7819 */ /* 0x000fc4000001020d */
[----:B------:R-:W-:Y:S01]  /*1c10*/  P2R R3, PR, RZ, 0x8 ;  /* 0x00000008ff037803 */ /* 0x000fe20000000000 */
[----:B------:R-:W-:Y:S01]  /*1c20*/  IMAD R21, R8, R13, R2 ;  /* 0x0000000d08157224 */ /* 0x000fe200078e0202 */
[----:B------:R-:W-:Y:S01]  /*1c30*/  ISETP.GT.AND P0, PT, R0, RZ, P3 ;  /* 0x000000ff0000720c */ /* 0x000fe20001f04270 */
[----:B------:R-:W-:Y:S02]  /*1c40*/  IMAD.SHL.U32 R16, R12, 0x8, RZ ;  /* 0x000000080c107824 */ /* 0x000fe400078e00ff */
[----:B------:R-:W-:Y:S01]  /*1c50*/  IMAD.IADD R21, R19, 0x1, R21 ;  /* 0x0000000113157824 */ /* 0x000fe200078e0215 */
[----:B------:R-:W-:Y:S09]  /*1c60*/  @!P1 BRA `(.L_x_21) ;  /* 0x0000006c00cc9947 */ /* 0x000ff20003800000 */
[----:B------:R-:W-:Y:S01]  /*1c70*/  ULDC.64 UR4, c[0x0][0x630] ;  /* 0x00018c0000047ab9 */ /* 0x000fe20000000a00 */
[----:B------:R-:W-:Y:S01]  /*1c80*/  ULDC.64 UR8, c[0x0][0x628] ;  /* 0x00018a0000087ab9 */ /* 0x000fe20000000a00 */
[----:B------:R-:W-:Y:S01]  /*1c90*/  IMAD R17, R9, UR4, RZ ;  /* 0x0000000409117c24 */ /* 0x000fe2000f8e02ff */
[----:B------:R-:W-:Y:S01]  /*1ca0*/  ULDC.64 UR6, c[0x0][0x650] ;  /* 0x0001940000067ab9 */ /* 0x000fe20000000a00 */
[----:B------:R-:W-:-:S04]  /*1cb0*/  IMAD.WIDE.U32 R2, R8, UR4, R6 ;  /* 0x0000000408027c25 */ /* 0x000fc8000f8e0006 */
[----:B------:R-:W-:Y:S01]  /*1cc0*/  IMAD R17, R8, UR5, R17 ;  /* 0x0000000508117c24 */ /* 0x000fe2000f8e0211 */
[----:B------:R-:W-:-:S03]  /*1cd0*/  LEA R4, P1, R2, UR8, 0x1 ;  /* 0x0000000802047c11 */ /* 0x000fc6000f8208ff */
[----:B------:R-:W-:-:S05]  /*1ce0*/  IMAD.IADD R3, R3, 0x1, R17 ;  /* 0x0000000103037824 */ /* 0x000fca00078e0211 */
[----:B------:R-:W-:-:S05]  /*1cf0*/  LEA.HI.X R5, R2, UR9, R3, 0x1, P1 ;  /* 0x0000000902057c11 */ /* 0x000fca00088f0c03 */
[----:B------:R-:W2:Y:S01]  /*1d00*/  @P0 LDG.E.LTC128B.U16 R19, desc[UR16][R4.64] ;  /* 0x0000001004130981 */ /* 0x000ea2000c1e1520 */
[----:B------:R-:W-:Y:S01]  /*1d10*/  ISETP.GT.AND P6, PT, R10, 0x1, PT ;  /* 0x000000010a00780c */ /* 0x000fe20003fc4270 */
[----:B------:R-:W-:Y:S01]  /*1d20*/  BSSY B0, `(.L_x_22) ;  /* 0x000000e000007945 */ /* 0x000fe20003800000 */
[----:B------:R-:W-:Y:S02]  /*1d30*/  LEA R2, P2, R18, UR6, 0x1 ;  /* 0x0000000612027c11 */ /* 0x000fe4000f8408ff */
[----:B------:R-:W-:Y:S01]  /*1d40*/  ISETP.GT.AND P1, PT, R0, RZ, P6 ;  /* 0x000000ff0000720c */ /* 0x000fe20003724270 */
[----:B--2---:R-:W-:-:S05]  /*1d50*/  HADD2.F32 R3, -RZ, R19.H0_H0 ;  /* 0x20000013ff037230 */ /* 0x004fca0000004100 */
[----:B------:R-:W-:-:S04]  /*1d60*/  FMUL R3, R3, R14 ;  /* 0x0000000e03037220 */ /* 0x000fc80000400000 */
[----:B------:R-:W-:-:S05]  /*1d70*/  FFMA R3, R120, R11, R3 ;  /* 0x0000000b78037223 */ /* 0x000fca0000000003 */
[----:B------:R-:W-:Y:S02]  /*1d80*/  F2FP.F16.F32.PACK_AB R20, RZ, R3 ;  /* 0x00000003ff14723e */ /* 0x000fe400000000ff */
[----:B------:R-:W-:Y:S02]  /*1d90*/  P2R R3, PR, RZ, 0x40 ;  /* 0x00000040ff037803 */ /* 0x000fe40000000000 */
[----:B------:R-:W-:Y:S02]  /*1da0*/  LEA.HI.X R3, R18, UR7, R21, 0x1, P2 ;  /* 0x0000000712037c11 */ /* 0x000fe400090f0c15 */
[----:B------:R-:W-:Y:S02]  /*1db0*/  PRMT R18, R20, 0x7610, R18 ;  /* 0x0000761014127816 */ /* 0x000fe40000000012 */
[----:B------:R-:W-:-:S03]  /*1dc0*/  PRMT R20, R19, 0x7610, R20 ;  /* 0x0000761013147816 */ /* 0x000fc60000000014 */
[----:B------:R0:W-:Y:S01]  /*1dd0*/  @P0 STG.E.U16 desc[UR16][R2.64], R18 ;  /* 0x0000001202000986 */ /* 0x0001e2000c101510 */
[----:B------:R-:W-:Y:S05]  /*1de0*/  @!P1 BRA `(.L_x_23) ;  /* 0x0000000000049947 */ /* 0x000fea0003800000 */
[----:B------:R1:W5:Y:S02]  /*1df0*/  LDG.E.LTC128B.U16 R20, desc[UR16][R4.64+0x2] ;  /* 0x0000021004147981 */ /* 0x000364000c1e1520 */
.L_x_23:
[----:B------:R-:W-:Y:S05]  /*1e00*/  BSYNC B0 ;  /* 0x0000000000007941 */ /* 0x000fea0003800000 */
.L_x_22:
[----:B------:R-:W-:Y:S01]  /*1e10*/  USHF.L.U32 UR6, UR4, 0x3, URZ ;  /* 0x0000000304067899 */ /* 0x000fe2000800063f */
[----:B-----5:R-:W-:Y:S01]  /*1e20*/  HADD2.F32 R9, -RZ, R20.H0_H0 ;  /* 0x20000014ff097230 */ /* 0x020fe20000004100 */
[----:B------:R-:W-:Y:S01]  /*1e30*/  USHF.L.U64.HI UR7, UR4, 0x3, UR5 ;  /* 0x0000000304077899 */ /* 0x000fe20008010205 */
[----:B------:R-:W-:-:S03]  /*1e40*/  ISETP.GT.AND P0, PT, R0, 0x8, P3 ;  /* 0x000000080000780c */ /* 0x000fc60001f04270 */
[----:B0-----:R-:W-:Y:S02]  /*1e50*/  IMAD.U32 R18, RZ, RZ, UR6 ;  /* 0x00000006ff127e24 */ /* 0x001fe4000f8e00ff */
[----:B------:R-:W-:Y:S01]  /*1e60*/  FMUL R22, R9, R14 ;  /* 0x0000000e09167220 */ /* 0x000fe20000400000 */
[----:B------:R-:W-:-:S03]  /*1e70*/  IMAD.U32 R19, RZ, RZ, UR7 ;  /* 0x00000007ff137e24 */ /* 0x000fc6000f8e00ff */
[----:B------:R-:W-:Y:S01]  /*1e80*/  FFMA R22, R121, R11, R22 ;  /* 0x0000000b79167223 */ /* 0x000fe20000000016 */
[----:B------:R-:W-:-:S04]  /*1e90*/  IMAD.WIDE.U32 R8, R8, UR4, R18 ;  /* 0x0000000408087c25 */ /* 0x000fc8000f8e0012 */
[----:B------:R-:W-:Y:S02]  /*1ea0*/  F2FP.F16.F32.PACK_AB R22, RZ, R22 ;  /* 0x00000016ff16723e */ /* 0x000fe400000000ff */
[----:B------:R-:W-:-:S03]  /*1eb0*/  IADD3 R6, P2, R6, R8, RZ ;  /* 0x0000000806067210 */ /* 0x000fc60007f5e0ff */
[----:B------:R0:W-:Y:S01]  /*1ec0*/  @P1 STG.E.U16 desc[UR16][R2.64+0x2], R22 ;  /* 0x0000021602001986 */ /* 0x0001e2000c101510 */
[----:B------:R-:W-:Y:S02]  /*1ed0*/  IADD3.X R7, R7, R17, R9, P2, !PT ;  /* 0x0000001107077210 */ /* 0x000fe400017fe409 */
[----:B------:R-:W-:-:S04]  /*1ee0*/  LEA R8, P2, R6, UR8, 0x1 ;  /* 0x0000000806087c11 */ /* 0x000fc8000f8408ff */
[----:B------:R-:W-:-:S05]  /*1ef0*/  LEA.HI.X R9, R6, UR9, R7, 0x1, P2 ;  /* 0x0000000906097c11 */ /* 0x000fca00090f0c07 */
[----:B------:R-:W2:Y:S01]  /*1f00*/  @P0 LDG.E.LTC128B.U16 R20, desc[UR16][R8.64] ;  /* 0x0000001008140981 */ /* 0x000ea2000c1e1520 */
[C---:B------:R-:W-:Y:S01]  /*1f10*/  SHF.L.U64.HI R15, R16.reuse, 0x1, R15 ;  /* 0x00000001100f7819 */ /* 0x040fe2000001020f */
[----:B------:R-:W-:Y:S01]  /*1f20*/  BSSY B0, `(.L_x_24) ;  /* 0x000000b000007945 */ /* 0x000fe20003800000 */
[----:B------:R-:W-:Y:S02]  /*1f30*/  LEA R6, P2, R16, R2, 0x1 ;  /* 0x0000000210067211 */ /* 0x000fe400078408ff */
[----:B------:R-:W-:Y:S01]  /*1f40*/  ISETP.GT.AND P1, PT, R0, 0x8, P6 ;  /* 0x000000080000780c */ /* 0x000fe20003724270 */
[----:B--2---:R-:W-:-:S05]  /*1f50*/  HADD2.F32 R7, -RZ, R20.H0_H0 ;  /* 0x20000014ff077230 */ /* 0x004fca0000004100 */
[----:B------:R-:W-:-:S04]  /*1f60*/  FMUL R7, R7, R14 ;  /* 0x0000000e07077220 */ /* 0x000fc80000400000 */
[----:B------:R-:W-:-:S05]  /*1f70*/  FFMA R7, R122, R11, R7 ;  /* 0x0000000b7a077223 */ /* 0x000fca0000000007 */
[----:B------:R-:W-:Y:S01]  /*1f80*/  F2FP.F16.F32.PACK_AB R16, RZ, R7 ;  /* 0x00000007ff10723e */ /* 0x000fe200000000ff */
[----:B------:R-:W-:-:S05]  /*1f90*/  IMAD.X R7, R15, 0x1, R3, P2 ;  /* 0x000000010f077824 */ /* 0x000fca00010e0603 */
[----:B------:R0:W-:Y:S01]  /*1fa0*/  @P0 STG.E.U16 desc[UR16][R6.64], R16 ;  /* 0x0000001006000986 */ /* 0x0001e2000c101510 */
[----:B------:R-:W-:Y:S05]  /*1fb0*/  @!P1 BRA `(.L_x_25) ;  /* 0x0000000000049947 */ /* 0x000fea0003800000 */
[----:B------:R2:W5:Y:S02]  /*1fc0*/  LDG.E.LTC128B.U16 R20, desc[UR16][R8.64+0x2] ;  /* 0x0000021008147981 */ /* 0x000564000c1e1520 */
.L_x_25:
[----:B------:R-:W-:Y:S05]  /*1fd0*/  BSYNC B0 ;  /* 0x0000000000007941 */ /* 0x000fea0003800000 */
.L_x_24:
[----:B-----5:R-:W-:Y:S01]  /*1fe0*/  HADD2.F32 R15, -RZ, R20.H0_H0 ;  /* 0x20000014ff0f7230 */ /* 0x020fe20000004100 */
[----:B------:R-:W-:Y:S01]  /*1ff0*/  ISETP.GT.AND P3, PT, R10, 0x8, PT ;  /* 0x000000080a00780c */ /* 0x000fe20003f64270 */
[----:B------:R-:W-:Y:S03]  /*2000*/  BSSY B0, `(.L_x_26) ;  /* 0x0000009000007945 */ /* 0x000fe60003800000 */
[----:B0-----:R-:W-:Y:S01]  /*2010*/  FMUL R16, R15, R14 ;  /* 0x0000000e0f107220 */ /* 0x001fe20000400000 */
[----:B------:R-:W-:Y:S02]  /*2020*/  ISETP.GT.AND P0, PT, R0, RZ, P3 ;  /* 0x000000ff0000720c */ /* 0x000fe40001f04270 */
[----:B------:R-:W-:Y:S01]  /*2030*/  P2R R15, PR, RZ, 0x8 ;  /* 0x00000008ff0f7803 */ /* 0x000fe20000000000 */
[----:B------:R-:W-:-:S05]  /*2040*/  FFMA R16, R123, R11, R16 ;  /* 0x0000000b7b107223 */ /* 0x000fca0000000010 */
[----:B------:R-:W-:-:S05]  /*2050*/  F2FP.F16.F32.PACK_AB R16, RZ, R16 ;  /* 0x00000010ff10723e */ /* 0x000fca00000000ff */
[----:B------:R0:W-:Y:S01]  /*2060*/  @P1 STG.E.U16 desc[UR16][R6.64+0x2], R16 ;  /* 0x0000021006001986 */ /* 0x0001e2000c101510 */
[----:B------:R-:W-:Y:S05]  /*2070*/  @!P0 BRA `(.L_x_27) ;  /* 0x0000000000048947 */ /* 0x000fea0003800000 */
[----:B------:R3:W5:Y:S02]  /*2080*/  LDG.E.LTC128B.U16 R20, desc[UR16][R4.64+0x10] ;  /* 0x0000101004147981 */ /* 0x000764000c1e1520 */
.L_x_27:
[----:B------:R-:W-:Y:S05]  /*2090*/  BSYNC B0 ;  /* 0x0000000000007941 */ /* 0x000fea0003800000 */
.L_x_26:
[----:B-----5:R-:W-:Y:S01]  /*20a0*/  HADD2.F32 R15, -RZ, R20.H0_H0 ;  /* 0x20000014ff0f7230 */ /* 0x020fe20000004100 */
[----:B------:R-:W-:Y:S01]  /*20b0*/  ISETP.GT.AND P2, PT, R10, 0x9, PT ;  /* 0x000000090a00780c */ /* 0x000fe20003f44270 */
[----:B------:R-:W-:Y:S03]  /*20c0*/  BSSY B0, `(.L_x_28) ;  /* 0x0000009000007945 */ /* 0x000fe60003800000 */
[----:B------:R-:W-:Y:S01]  /*20d0*/  FMUL R15, R15, R14 ;  /* 0x0000000e0f0f7220 */ /* 0x000fe20000400000 */
[----:B------:R-:W-:Y:S02]  /*20e0*/  ISETP.GT.AND P1, PT, R0, RZ, P2 ;  /* 0x000000ff0000720c */ /* 0x000fe40001724270 */
[----:B0-----:R-:W-:Y:S01]  /*20f0*/  P2R R16, PR, RZ, 0x4 ;  /* 0x00000004ff107803 */ /* 0x001fe20000000000 */
[----:B------:R-:W-:-:S05]  /*2100*/  FFMA R15, R124, R11, R15 ;  /* 0x0000000b7c0f7223 */ /* 0x000fca000000000f */
[----:B------:R-:W-:-:S05]  /*2110*/  F2FP.F16.F32.PACK_AB R15, RZ, R15 ;  /* 0x0000000fff0f723e */ /* 0x000fca00000000ff */
[----:B------:R0:W-:Y:S01]  /*2120*/  @P0 STG.E.U16 desc[UR16][R2.64+0x10], R15 ;  /* 0x0000100f02000986 */ /* 0x0001e2000c101510 */
[----:B------:R-:W-:Y:S05]  /*2130*/  @!P1 BRA `(.L_x_29) ;  /* 0x0000000000049947 */ /* 0x000fea0003800000 */
[----:B------:R4:W5:Y:S02]  /*2140*/  LDG.E.LTC128B.U16 R20, desc[UR16][R4.64+0x12] ;  /* 0x0000121004147981 */ /* 0x000964000c1e1520 */
.L_x_29:
[----:B------:R-:W-:Y:S05]  /*2150*/  BSYNC B0 ;  /* 0x0000000000007941 */ /* 0x000fea0003800000 */
.L_x_28:
[----:B0----5:R-:W-:Y:S01]  /*2160*/  HADD2.F32 R15, -RZ, R20.H0_H0 ;  /* 0x20000014ff0f7230 */ /* 0x021fe20000004100 */
[----:B------:R-:W-:Y:S01]  /*2170*/  ISETP.GT.AND P0, PT, R0, 0x8, P3 ;  /* 0x000000080000780c */ /* 0x000fe20001f04270 */
[----:B------:R-:W-:Y:S03]  /*2180*/  BSSY B0, `(.L_x_30) ;  /* 0x0000007000007945 */ /* 0x000fe60003800000 */
[----:B------:R-:W-:-:S04]  /*2190*/  FMUL R16, R15, R14 ;  /* 0x0000000e0f107220 */ /* 0x000fc80000400000 */
[----:B------:R-:W-:-:S05]  /*21a0*/  FFMA R16, R125, R11, R16 ;  /* 0x0000000b7d107223 */ /* 0x000fca0000000010 */
[----:B------:R-:W-:-:S05]  /*21b0*/  F2FP.F16.F32.PACK_AB R16, RZ, R16 ;  /* 0x00000010ff10723e */ /* 0x000fca00000000ff */
[----:B------:R0:W-:Y:S01]  /*21c0*/  @P1 STG.E.U16 desc[UR16][R2.64+0x12], R16 ;  /* 0x0000121002001986 */ /* 0x0001e2000c101510 */
[----:B------:R-:W-:Y:S05]  /*21d0*/  @!P0 BRA `(.L_x_31) ;  /* 0x0000000000048947 */ /* 0x000fea0003800000 */
[----:B------:R0:W5:Y:S02]  /*21e0*/  LDG.E.LTC128B.U16 R20, desc[UR16][R8.64+0x10] ;  /* 0x0000101008147981 */ /* 0x000164000c1e1520 */
.L_x_31:
[----:B------:R-:W-:Y:S05]  /*21f0*/  BSYNC B0 ;  /* 0x0000000000007941 */ /* 0x000fea0003800000 */
.L_x_30:
[----:B-----5:R-:W-:Y:S01]  /*2200*/  HADD2.F32 R15, -RZ, R20.H0_H0 ;  /* 0x20000014ff0f7230 */ /* 0x020fe20000004100 */
        /* <DEDUP_REMOVED lines=8> */
.L_x_33:
[----:B------:R-:W-:Y:S05]  /*2290*/  BSYNC B0 ;  /* 0x0000000000007941 */ /* 0x000fea0003800000 */
.L_x_32:
[----:B0----5:R-:W-:Y:S01]  /*22a0*/  HADD2.F32 R15, -RZ, R20.H0_H0 ;  /* 0x20000014ff0f7230 */ /* 0x021fe20000004100 */
[----:B------:R-:W-:Y:S01]  /*22b0*/  ISETP.GT.AND P2, PT, R10, 0x10, PT ;  /* 0x000000100a00780c */ /* 0x000fe20003f44270 */
[----:B------:R-:W-:Y:S03]  /*22c0*/  BSSY B0, `(.L_x_34) ;  /* 0x0000009000007945 */ /* 0x000fe60003800000 */
[----:B------:R-:W-:Y:S01]  /*22d0*/  FMUL R16, R15, R14 ;  /* 0x0000000e0f107220 */ /* 0x000fe20000400000 */
[----:B------:R-:W-:Y:S02]  /*22e0*/  ISETP.GT.AND P0, PT, R0, RZ, P2 ;  /* 0x000000ff0000720c */ /* 0x000fe40001704270 */
[----:B------:R-:W-:Y:S01]  /*22f0*/  P2R R15, PR, RZ, 0x4 ;  /* 0x00000004ff0f7803 */ /* 0x000fe20000000000 */
[----:B------:R-:W-:-:S05]  /*2300*/  FFMA R16, R127, R11, R16 ;  /* 0x0000000b7f107223 */ /* 0x000fca0000000010 */
[----:B------:R-:W-:-:S05]  /*2310*/  F2FP.F16.F32.PACK_AB R16, RZ, R16 ;  /* 0x00000010ff10723e */ /* 0x000fca00000000ff */
[----:B------:R0:W-:Y:S01]  /*2320*/  @P1 STG.E.U16 desc[UR16][R6.64+0x12], R16 ;  /* 0x0000121006001986 */ /* 0x0001e2000c101510 */
[----:B------:R-:W-:Y:S05]  /*2330*/  @!P0 BRA `(.L_x_35) ;  /* 0x0000000000048947 */ /* 0x000fea0003800000 */
[----:B------:R0:W5:Y:S02]  /*2340*/  LDG.E.LTC128B.U16 R20, desc[UR16][R4.64+0x20] ;  /* 0x0000201004147981 */ /* 0x000164000c1e1520 */
.L_x_35:
[----:B------:R-:W-:Y:S05]  /*2350*/  BSYNC B0 ;  /* 0x0000000000007941 */ /* 0x000fea0003800000 */
.L_x_34:
[----:B-----5:R-:W-:Y:S01]  /*2360*/  HADD2.F32 R15, -RZ, R20.H0_H0 ;  /* 0x20000014ff0f7230 */ /* 0x020fe20000004100 */
[----:B------:R-:W-:Y:S01]  /*2370*/  ISETP.GT.AND P1, PT, R10, 0x11, PT ;  /* 0x000000110a00780c */ /* 0x000fe20003f24270 */
[----:B------:R-:W-:Y:S03]  /*2380*/  BSSY B0, `(.L_x_36) ;  /* 0x0000009000007945 */ /* 0x000fe60003800000 */
[----:B------:R-:W-:-:S04]  /*2390*/  FMUL R15, R15, R14 ;  /* 0x0000000e0f0f7220 */ /* 0x000fc80000400000 */
[----:B------:R-:W-:-:S05]  /*23a0*/  FFMA R15, R128, R11, R15 ;  /* 0x0000000b800f7223 */ /* 0x000fca000000000f */
[----:B------:R-:W-:-:S05]  /*23b0*/  F2FP.F16.F32.PACK_AB R15, RZ, R15 ;  /* 0x0000000fff0f723e */ /* 0x000fca00000000ff */
[----:B------:R1:W-:Y:S01]  /*23c0*/  @P0 STG.E.U16 desc[UR16][R2.64+0x20], R15 ;  /* 0x0000200f02000986 */ /* 0x0003e2000c101510 */
[----:B------:R-:W-:Y:S02]  /*23d0*/  ISETP.GT.AND P0, PT, R0, RZ, P1 ;  /* 0x000000ff0000720c */ /* 0x000fe40000f04270 */
[----:B-1----:R-:W-:-:S11]  /*23e0*/  P2R R15, PR, RZ, 0x2 ;  /* 0x00000002ff0f7803 */ /* 0x002fd60000000000 */
[----:B------:R-:W-:Y:S05]  /*23f0*/  @!P0 BRA `(.L_x_37) ;  /* 0x0000000000048947 */ /* 0x000fea0003800000 */
[----:B------:R1:W5:Y:S02]  /*2400*/  LDG.E.LTC128B.U16 R20, desc[UR16][R4.64+0x22] ;  /* 0x0000221004147981 */ /* 0x000364000c1e1520 */
.L_x_37:
[----:B------:R-:W-:Y:S05]  /*2410*/  BSYNC B0 ;  /* 0x0000000000007941 */ /* 0x000fea0003800000 */
.L_x_36:
[----:B-----5:R-:W-:Y:S01]  /*2420*/  HADD2.F32 R15, -RZ, R20.H0_H0 ;  /* 0x20000014ff0f7230 */ /* 0x020fe20000004100 */
[----:B------:R-:W-:Y:S04]  /*2430*/  BSSY B0, `(.L_x_38) ;  /* 0x0000008000007945 */ /* 0x000fe80003800000 */
[----:B0-----:R-:W-:-:S04]  /*2440*/  FMUL R16, R15, R14 ;  /* 0x0000000e0f107220 */ /* 0x001fc80000400000 */
[----:B------:R-:W-:-:S05]  /*2450*/  FFMA R16, R129, R11, R16 ;  /* 0x0000000b81107223 */ /* 0x000fca0000000010 */
[----:B------:R-:W-:-:S05]  /*2460*/  F2FP.F16.F32.PACK_AB R16, RZ, R16 ;  /* 0x00000010ff10723e */ /* 0x000fca00000000ff */
[----:B------:R0:W-:Y:S01]  /*2470*/  @P0 STG.E.U16 desc[UR16][R2.64+0x22], R16 ;  /* 0x0000221002000986 */ /* 0x0001e2000c101510 */
[----:B------:R-:W-:-:S13]  /*2480*/  ISETP.GT.AND P0, PT, R0, 0x8, P2 ;  /* 0x000000080000780c */ /* 0x000fda0001704270 */
[----:B0-----:R-:W-:Y:S05]  /*2490*/  @!P0 BRA `(.L_x_39) ;  /* 0x0000000000048947 */ /* 0x001fea0003800000 */
[----:B------:R0:W5:Y:S02]  /*24a0*/  LDG.E.LTC128B.U16 R20, desc[UR16][R8.64+0x20] ;  /* 0x0000201008147981 */ /* 0x000164000c1e1520 */
.L_x_39:
[----:B------:R-:W-:Y:S05]  /*24b0*/  BSYNC B0 ;  /* 0x0000000000007941 */ /* 0x000fea0003800000 */
.L_x_38:
[----:B-----5:R-:W-:Y:S01]  /*24c0*/  HADD2.F32 R15, -RZ, R20.H0_H0 ;  /* 0x20000014ff0f7230 */ /* 0x020fe20000004100 */
[----:B------:R-:W-:Y:S04]  /*24d0*/  BSSY B0, `(.L_x_40) ;  /* 0x0000008000007945 */ /* 0x000fe80003800000 */
[----:B------:R-:W-:-:S04]  /*24e0*/  FMUL R15, R15, R14 ;  /* 0x0000000e0f0f7220 */ /* 0x000fc80000400000 */
[----:B------:R-:W-:-:S05]  /*24f0*/  FFMA R15, R130, R11, R15 ;  /* 0x0000000b820f7223 */ /* 0x000fca000000000f */
[----:B------:R-:W-:-:S05]  /*2500*/  F2FP.F16.F32.PACK_AB R15, RZ, R15 ;  /* 0x0000000fff0f723e */ /* 0x000fca00000000ff */
[----:B------:R0:W-:Y:S01]  /*2510*/  @P0 STG.E.U16 desc[UR16][R6.64+0x20], R15 ;  /* 0x0000200f06000986 */ /* 0x0001e2000c101510 */
[----:B------:R-:W-:-:S13]  /*2520*/  ISETP.GT.AND P0, PT, R0, 0x8, P1 ;  /* 0x000000080000780c */ /* 0x000fda0000f04270 */
[----:B0-----:R-:W-:Y:S05]  /*2530*/  @!P0 BRA `(.L_x_41) ;  /* 0x0000000000048947 */ /* 0x001fea0003800000 */
[----:B------:R0:W5:Y:S02]  /*2540*/  LDG.E.LTC128B.U16 R20, desc[UR16][R8.64+0x22] ;  /* 0x0000221008147981 */ /* 0x000164000c1e1520 */
.L_x_41:
[----:B------:R-:W-:Y:S05]  /*2550*/  BSYNC B0 ;  /* 0x0000000000007941 */ /* 0x000fea0003800000 */
.L_x_40:
[----:B-----5:R-:W-:Y:S01]  /*2560*/  HADD2.F32 R15, -RZ, R20.H0_H0 ;  /* 0x20000014ff0f7230 */ /* 0x020fe20000004100 */
[C---:B------:R-:W-:Y:S01]  /*2570*/  SHF.L.U64.HI R21, R12.reuse, 0x7, R13 ;  /* 0x000000070c157819 */ /* 0x040fe2000001020d */
[----:B------:R-:W-:Y:S01]  /*2580*/  IMAD.SHL.U32 R17, R12, 0x80, RZ ;  /* 0x000000800c117824 */ /* 0x000fe200078e00ff */
[----:B------:R-:W-:Y:S01]  /*2590*/  ISETP.GT.AND P2, PT, R10, 0x18, PT ;  /* 0x000000180a00780c */ /* 0x000fe20003f44270 */
[----:B------:R-:W-:Y:S01]  /*25a0*/  BSSY B0, `(.L_x_42) ;  /* 0x000000e000007945 */ /* 0x000fe20003800000 */
[----:B------:R-:W-:Y:S02]  /*25b0*/  FMUL R16, R15, R14 ;  /* 0x0000000e0f107220 */ /* 0x000fe40000400000 */
[----:B------:R-:W-:Y:S02]  /*25c0*/  LOP3.LUT R15, R17, 0x2, RZ, 0xfc, !PT ;  /* 0x00000002110f7812 */ /* 0x000fe400078efcff */
[----:B------:R-:W-:-:S05]  /*25d0*/  FFMA R16, R131, R11, R16 ;  /* 0x0000000b83107223 */ /* 0x000fca0000000010 */
[----:B------:R-:W-:-:S05]  /*25e0*/  F2FP.F16.F32.PACK_AB R16, RZ, R16 ;  /* 0x00000010ff10723e */ /* 0x000fca00000000ff */
[----:B------:R1:W-:Y:S01]  /*25f0*/  @P0 STG.E.U16 desc[UR16][R6.64+0x22], R16 ;  /* 0x0000221006000986 */ /* 0x0003e2000c101510 */
[----:B------:R-:W-:-:S05]  /*2600*/  IADD3 R124, P0, R15, R2, RZ ;  /* 0x000000020f7c7210 */ /* 0x000fca0007f1e0ff */
[----:B------:R-:W-:Y:S01]  /*2610*/  IMAD.X R125, R21, 0x1, R3, P0 ;  /* 0x00000001157d7824 */ /* 0x000fe200000e0603 */
[----:B------:R-:W-:-:S05]  /*2620*/  IADD3 R12, P0, R17, R2, RZ ;  /* 0x00000002110c7210 */ /* 0x000fca0007f1e0ff */
[----:B------:R-:W-:Y:S01]  /*2630*/  IMAD.X R13, R21, 0x1, R3, P0 ;  /* 0x00000001150d7824 */ /* 0x000fe200000e0603 */
[----:B------:R-:W-:Y:S02]  /*2640*/  ISETP.GT.AND P0, PT, R0, RZ, P2 ;  /* 0x000000ff0000720c */ /* 0x000fe40001704270 */
[----:B-1----:R-:W-:-:S11]  /*2650*/  P2R R16, PR, RZ, 0x4 ;  /* 0x00000004ff107803 */ /* 0x002fd60000000000 */
[----:B------:R-:W-:Y:S05]  /*2660*/  @!P0 BRA `(.L_x_43) ;  /* 0x0000000000048947 */ /* 0x000fea0003800000 */
[----:B------:R1:W5:Y:S02]  /*2670*/  LDG.E.LTC128B.U16 R20, desc[UR16][R4.64+0x30] ;  /* 0x0000301004147981 */ /* 0x000364000c1e1520 */
.L_x_43:
[----:B------:R-:W-:Y:S05]  /*2680*/  BSYNC B0 ;  /* 0x0000000000007941 */ /* 0x000fea0003800000 */
.L_x_42:
[----:B-----5:R-:W-:Y:S01]  /*2690*/  HADD2.F32 R19, -RZ, R20.H0_H0 ;  /* 0x20000014ff137230 */ /* 0x020fe20000004100 */
[----:B------:R-:W-:Y:S01]  /*26a0*/  ISETP.GT.AND P1, PT, R10, 0x19, PT ;  /* 0x000000190a00780c */ /* 0x000fe20003f24270 */
[----:B------:R-:W-:Y:S03]  /*26b0*/  BSSY B0, `(.L_x_44) ;  /* 0x0000009000007945 */ /* 0x000fe60003800000 */
[----:B------:R-:W-:Y:S01]  /*26c0*/  FMUL R19, R19, R14 ;  /* 0x0000000e13137220 */ /* 0x000fe20000400000 */
[----:B------:R-:W-:-:S03]  /*26d0*/  P2R R16, PR, RZ, 0x2 ;  /* 0x00000002ff107803 */ /* 0x000fc60000000000 */
[----:B------:R-:W-:-:S05]  /*26e0*/  FFMA R19, R132, R11, R19 ;  /* 0x0000000b84137223 */ /* 0x000fca0000000013 */
[----:B------:R-:W-:-:S05]  /*26f0*/  F2FP.F16.F32.PACK_AB R19, RZ, R19 ;  /* 0x00000013ff13723e */ /* 0x000fca00000000ff */
[----:B------:R0:W-:Y:S01]  /*2700*/  @P0 STG.E.U16 desc[UR16][R2.64+0x30], R19 ;  /* 0x0000301302000986 */ /* 0x0001e2000c101510 */
[----:B------:R-:W-:-:S13]  /*2710*/  ISETP.GT.AND P0, PT, R0, RZ, P1 ;  /* 0x000000ff0000720c */ /* 0x000fda0000f04270 */
[----:B0-----:R-:W-:Y:S05]  /*2720*/  @!P0 BRA `(.L_x_45) ;  /* 0x0000000000048947 */ /* 0x001fea0003800000 */
[----:B------:R0:W5:Y:S02]  /*2730*/  LDG.E.LTC128B.U16 R20, desc[UR16][R4.64+0x32] ;  /* 0x0000321004147981 */ /* 0x000164000c1e1520 */
.L_x_45:
[----:B------:R-:W-:Y:S05]  /*2740*/  BSYNC B0 ;  /* 0x0000000000007941 */ /* 0x000fea0003800000 */
.L_x_44:
        /* <DEDUP_REMOVED lines=9> */
.L_x_47:
[----:B------:R-:W-:Y:S05]  /*27e0*/  BSYNC B0 ;  /* 0x0000000000007941 */ /* 0x000fea0003800000 */
.L_x_46:
        /* <DEDUP_REMOVED lines=9> */
.L_x_49:
[----:B------:R-:W-:Y:S05]  /*2880*/  BSYNC B0 ;  /* 0x0000000000007941 */ /* 0x000fea0003800000 */
.L_x_48:
        /* <DEDUP_REMOVED lines=11> */
.L_x_51:
[----:B------:R-:W-:Y:S05]  /*2940*/  BSYNC B0 ;  /* 0x0000000000007941 */ /* 0x000fea0003800000 */
.L_x_50:
        /* <DEDUP_REMOVED lines=11> */
.L_x_53:
[----:B------:R-:W-:Y:S05]  /*2a00*/  BSYNC B0 ;  /* 0x0000000000007941 */ /* 0x000fea0003800000 */
.L_x_52:
        /* <DEDUP_REMOVED lines=9> */
.L_x_55:
[----:B------:R-:W-:Y:S05]  /*2aa0*/  BSYNC B0 ;  /* 0x0000000000007941 */ /* 0x000fea0003800000 */
.L_x_54:
        /* <DEDUP_REMOVED lines=9> */
.L_x_57:
[----:B------:R-:W-:Y:S05]  /*2b40*/  BSYNC B0 ;  /* 0x0000000000007941 */ /* 0x000fea0003800000 */
.L_x_56:
        /* <DEDUP_REMOVED lines=11> */
.L_x_59:
[----:B------:R-:W-:Y:S05]  /*2c00*/  BSYNC B0 ;  /* 0x0000000000007941 */ /* 0x000fea0003800000 */
.L_x_58:
[----:B-----5:R-:W-:Y:S01]  /*2c10*/  HADD2.F32 R19, -RZ, R20.H0_H0 ;  /* 0x20000014ff137230 */ /* 0x020fe20000004100 */
[----:B------:R-:W-:Y:S01]  /*2c20*/  ISETP.GT.AND P4, PT, R10, 0x29, PT ;  /* 0x000000290a00780c */ /* 0x000fe20003f84270 */
[----:B------:R-:W-:Y:S03]  /*2c30*/  BSSY B0, `(.L_x_60) ;  /* 0x0000008000007945 */ /* 0x000fe60003800000 */
[----:B------:R-:W-:-:S04]  /*2c40*/  FMUL R19, R19, R14 ;  /* 0x0000000e13137220 */ /* 0x000fc80000400000 */
[----:B------:R-:W-:-:S05]  /*2c50*/  FFMA R19, R140, R11, R19 ;  /* 0x0000000b8c137223 */ /* 0x000fca0000000013 */
[----:B------:R-:W-:-:S05]  /*2c60*/  F2FP.F16.F32.PACK_AB R19, RZ, R19 ;  /* 0x00000013ff13723e */ /* 0x000fca00000000ff */
[----:B------:R0:W-:Y:S01]  /*2c70*/  @P0 STG.E.U16 desc[UR16][R2.64+0x50], R19 ;  /* 0x0000501302000986 */ /* 0x0001e2000c101510 */
[----:B------:R-:W-:-:S13]  /*2c80*/  ISETP.GT.AND P0, PT, R0, RZ, P4 ;  /* 0x000000ff0000720c */ /* 0x000fda0002704270 */
[----:B0-----:R-:W-:Y:S05]  /*2c90*/  @!P0 BRA `(.L_x_61) ;  /* 0x0000000000048947 */ /* 0x001fea0003800000 */
[----:B------:R0:W5:Y:S02]  /*2ca0*/  LDG.E.LTC128B.U16 R20, desc[UR16][R4.64+0x52] ;  /* 0x0000521004147981 */ /* 0x000164000c1e1520 */
.L_x_61:
[----:B------:R-:W-:Y:S05]  /*2cb0*/  BSYNC B0 ;  /* 0x0000000000007941 */ /* 0x000fea0003800000 */
.L_x_60:
        /* <DEDUP_REMOVED lines=9> */
.L_x_63:
[----:B------:R-:W-:Y:S05]  /*2d50*/  BSYNC B0 ;  /* 0x0000000000007941 */ /* 0x000fea0003800000 */
.L_x_62:
        /* <DEDUP_REMOVED lines=9> */
.L_x_65:
[----:B------:R-:W-:Y:S05]  /*2df0*/  BSYNC B0 ;  /* 0x0000000000007941 */ /* 0x000fea0003800000 */
.L_x_64:
        /* <DEDUP_REMOVED lines=10> */
.L_x_67:
[----:B------:R-:W-:Y:S05]  /*2ea0*/  BSYNC B0 ;  /* 0x0000000000007941 */ /* 0x000fea0003800000 */
.L_x_66:
        /* <DEDUP_REMOVED lines=10> */
.L_x_69:
[----:B------:R-:W-:Y:S05]  /*2f50*/  BSYNC B0 ;  /* 0x0000000000007941 */ /* 0x000fea0003800000 */
.L_x_68:
        /* <DEDUP_REMOVED lines=9> */
.L_x_71:
[----:B------:R-:W-:Y:S05]  /*2ff0*/  BSYNC B0 ;  /* 0x0000000000007941 */ /* 0x000fea0003800000 */
.L_x_70:
        /* <DEDUP_REMOVED lines=9> */
.L_x_73:
[----:B------:R-:W-:Y:S05]  /*3090*/  BSYNC B0 ;  /* 0x0000000000007941 */ /* 0x000fea0003800000 */
.L_x_72:
        /* <DEDUP_REMOVED lines=10> */
.L_x_75:
[----:B------:R-:W-:Y:S05]  /*3140*/  BSYNC B0 ;  /* 0x0000000000007941 */ /* 0x000fea0003800000 */
.L_x_74:
[----:B-----5:R-:W-:Y:S01]  /*3150*/  HADD2.F32 R19, -RZ, R20.H0_H0 ;  /* 0x20000014ff137230 */ /* 0x020fe20000004100 */
[----:B------:R-:W-:Y:S04]  /*3160*/  BSSY B0, `(.L_x_76) ;  /* 0x0000009000007945 */ /* 0x000fe80003800000 */
[----:B------:R-:W-:-:S04]  /*3170*/  FMUL R19, R19, R14 ;  /* 0x0000000e13137220 */ /* 0x000fc80000400000 */
[----:B------:R-:W-:-:S05]  /*3180*/  FFMA R19, R148, R11, R19 ;  /* 0x0000000b94137223 */ /* 0x000fca0000000013 */
[----:B------:R-:W-:-:S05]  /*3190*/  F2FP.F16.F32.PACK_AB R19, RZ, R19 ;  /* 0x00000013ff13723e */ /* 0x000fca00000000ff */
[----:B------:R0:W-:Y:S01]  /*31a0*/  @P0 STG.E.U16 desc[UR16][R2.64+0x70], R19 ;  /* 0x0000701302000986 */ /* 0x0001e2000c101510 */
[----:B------:R-:W-:-:S04]  /*31b0*/  ISETP.GT.AND P0, PT, R10, 0x39, PT ;  /* 0x000000390a00780c */ /* 0x000fc80003f04270 */
[----:B------:R-:W-:-:S13]  /*31c0*/  ISETP.GT.AND P5, PT, R0, RZ, P0 ;  /* 0x000000ff0000720c */ /* 0x000fda00007a4270 */
[----:B0-----:R-:W-:Y:S05]  /*31d0*/  @!P5 BRA `(.L_x_77) ;  /* 0x000000000004d947 */ /* 0x001fea0003800000 */
[----:B------:R0:W5:Y:S02]  /*31e0*/  LDG.E.LTC128B.U16 R20, desc[UR16][R4.64+0x72] ;  /* 0x0000721004147981 */ /* 0x000164000c1e1520 */
.L_x_77:
[----:B------:R-:W-:Y:S05]  /*31f0*/  BSYNC B0 ;  /* 0x0000000000007941 */ /* 0x000fea0003800000 */
.L_x_76:
        /* <DEDUP_REMOVED lines=9> */
.L_x_79:
[----:B------:R-:W-:Y:S05]  /*3290*/  BSYNC B0 ;  /* 0x0000000000007941 */ /* 0x000fea0003800000 */
.L_x_78:
        /* <DEDUP_REMOVED lines=9> */
.L_x_81:
[----:B------:R-:W-:Y:S05]  /*3330*/  BSYNC B0 ;  /* 0x0000000000007941 */ /* 0x000fea0003800000 */
.L_x_80:
[----:B-----5:R-:W-:Y:S01]  /*3340*/  HADD2.F32 R19, -RZ, R20.H0_H0 ;  /* 0x20000014ff137230 */ /* 0x020fe20000004100 */
[----:B------:R-:W-:Y:S01]  /*3350*/  LOP3.LUT R123, R17, 0x10, RZ, 0xfc, !PT ;  /* 0x00000010117b7812 */ /* 0x000fe200078efcff */
[----:B------:R-:W-:Y:S02]  /*3360*/  USHF.L.U32 UR22, UR4, 0x7, URZ ;  /* 0x0000000704167899 */ /* 0x000fe4000800063f */
[----:B------:R-:W-:Y:S01]  /*3370*/  USHF.L.U64.HI UR4, UR4, 0x7, UR5 ;  /* 0x0000000704047899 */ /* 0x000fe20008010205 */
[----:B------:R-:W-:-:S04]  /*3380*/  FMUL R16, R19, R14 ;  /* 0x0000000e13107220 */ /* 0x000fc80000400000 */
[----:B------:R-:W-:-:S05]  /*3390*/  FFMA R16, R151, R11, R16 ;  /* 0x0000000b97107223 */ /* 0x000fca0000000010 */
[----:B------:R-:W-:-:S05]  /*33a0*/  F2FP.F16.F32.PACK_AB R16, RZ, R16 ;  /* 0x00000010ff10723e */ /* 0x000fca00000000ff */
[----:B------:R1:W-:Y:S01]  /*33b0*/  @P5 STG.E.U16 desc[UR16][R6.64+0x72], R16 ;  /* 0x0000721006005986 */ /* 0x0003e2000c101510 */
[----:B------:R-:W-:-:S05]  /*33c0*/  IADD3 R126, P5, R123, R2, RZ ;  /* 0x000000027b7e7210 */ /* 0x000fca0007fbe0ff */
[----:B------:R-:W-:Y:S01]  /*33d0*/  IMAD.X R127, R21, 0x1, R3, P5 ;  /* 0x00000001157f7824 */ /* 0x000fe200028e0603 */
[----:B------:R-:W-:-:S04]  /*33e0*/  IADD3 R18, P5, R4, UR22, RZ ;  /* 0x0000001604127c10 */ /* 0x000fc8000ffbe0ff */
[----:B------:R-:W-:Y:S02]  /*33f0*/  IADD3.X R19, R5, UR4, RZ, P5, !PT ;  /* 0x0000000405137c10 */ /* 0x000fe4000affe4ff */
[----:B------:R-:W-:-:S04]  /*3400*/  ISETP.GT.AND P5, PT, R10, RZ, PT ;  /* 0x000000ff0a00720c */ /* 0x000fc80003fa4270 */
[----:B------:R-:W-:-:S13]  /*3410*/  ISETP.GT.AND P5, PT, R0, 0x40, P5 ;  /* 0x000000400000780c */ /* 0x000fda0002fa4270 */
[----:B------:R-:W2:Y:S01]  /*3420*/  @P5 LDG.E.LTC128B.U16 R20, desc[UR16][R18.64] ;  /* 0x0000001012145981 */ /* 0x000ea2000c1e1520 */
[----:B------:R-:W-:Y:S01]  /*3430*/  LOP3.LUT R121, R17, 0x12, RZ, 0xfc, !PT ;  /* 0x0000001211797812 */ /* 0x000fe200078efcff */
[----:B------:R-:W-:Y:S01]  /*3440*/  ULOP3.LUT UR21, UR22, 0x2, URZ, 0xfc, !UPT ;  /* 0x0000000216157892 */ /* 0x000fe2000f8efc3f */
[----:B--2---:R-:W-:-:S05]  /*3450*/  HADD2.F32 R23, -RZ, R20.H0_H0 ;  /* 0x20000014ff177230 */ /* 0x004fca0000004100 */
[----:B------:R-:W-:-:S04]  /*3460*/  FMUL R23, R23, R14 ;  /* 0x0000000e17177220 */ /* 0x000fc80000400000 */
[----:B------:R-:W-:-:S05]  /*3470*/  FFMA R23, R88, R11, R23 ;  /* 0x0000000b58177223 */ /* 0x000fca0000000017 */
[----:B------:R-:W-:-:S04]  /*3480*/  F2FP.F16.F32.PACK_AB R23, RZ, R23 ;  /* 0x00000017ff17723e */ /* 0x000fc800000000ff */
[----:B------:R-:W-:-:S05]  /*3490*/  PRMT R22, R23, 0x7610, R22 ;  /* 0x0000761017167816 */ /* 0x000fca0000000016 */
[----:B------:R2:W-:Y:S01]  /*34a0*/  @P5 STG.E.U16 desc[UR16][R12.64], R22 ;  /* 0x000000160c005986 */ /* 0x0005e2000c101510 */
[----:B------:R-:W-:-:S05]  /*34b0*/  IADD3 R128, P5, R121, R2, RZ ;  /* 0x0000000279807210 */ /* 0x000fca0007fbe0ff */
[----:B------:R-:W-:Y:S01]  /*34c0*/  IMAD.X R129, R21, 0x1, R3, P5 ;  /* 0x0000000115817824 */ /* 0x000fe200028e0603 */
[----:B------:R-:W-:-:S04]  /*34d0*/  IADD3 R130, P5, R4, UR21, RZ ;  /* 0x0000001504827c10 */ /* 0x000fc8000ffbe0ff */
[----:B------:R-:W-:Y:S02]  /*34e0*/  IADD3.X R131, R5, UR4, RZ, P5, !PT ;  /* 0x0000000405837c10 */ /* 0x000fe4000affe4ff */
[----:B------:R-:W-:-:S13]  /*34f0*/  ISETP.GT.AND P5, PT, R0, 0x40, P6 ;  /* 0x000000400000780c */ /* 0x000fda00037a4270 */
[----:B------:R-:W3:Y:S01]  /*3500*/  @P5 LDG.E.LTC128B.U16 R20, desc[UR16][R130.64] ;  /* 0x0000001082145981 */ /* 0x000ee2000c1e1520 */
[----:B------:R-:W-:Y:S01]  /*3510*/  BSSY B0, `(.L_x_82) ;  /* 0x000000e000007945 */ /* 0x000fe20003800000 */
[----:B---3--:R-:W-:-:S05]  /*3520*/  HADD2.F32 R23, -RZ, R20.H0_H0 ;  /* 0x20000014ff177230 */ /* 0x008fca0000004100 */
[----:B-1----:R-:W-:-:S04]  /*3530*/  FMUL R16, R23, R14 ;  /* 0x0000000e17107220 */ /* 0x002fc80000400000 */
[----:B------:R-:W-:-:S05]  /*3540*/  FFMA R16, R89, R11, R16 ;  /* 0x0000000b59107223 */ /* 0x000fca0000000010 */
[----:B------:R-:W-:-:S05]  /*3550*/  F2FP.F16.F32.PACK_AB R16, RZ, R16 ;  /* 0x00000010ff10723e */ /* 0x000fca00000000ff */
[----:B------:R1:W-:Y:S01]  /*3560*/  @P5 STG.E.U16 desc[UR16][R124.64], R16 ;  /* 0x000000107c005986 */ /* 0x0003e2000c101510 */
[----:B------:R-:W-:-:S05]  /*3570*/  IADD3 R88, P5, R17, R6, RZ ;  /* 0x0000000611587210 */ /* 0x000fca0007fbe0ff */
[----:B------:R-:W-:Y:S01]  /*3580*/  IMAD.X R89, R21, 0x1, R7, P5 ;  /* 0x0000000115597824 */ /* 0x000fe200028e0607 */
[----:B--2---:R-:W-:-:S04]  /*3590*/  IADD3 R22, P5, R8, UR22, RZ ;  /* 0x0000001608167c10 */ /* 0x004fc8000ffbe0ff */
[----:B------:R-:W-:Y:S02]  /*35a0*/  IADD3.X R23, R9, UR4, RZ, P5, !PT ;  /* 0x0000000409177c10 */ /* 0x000fe4000affe4ff */
[----:B------:R-:W-:-:S04]  /*35b0*/  ISETP.GT.AND P5, PT, R10, RZ, PT ;  /* 0x000000ff0a00720c */ /* 0x000fc80003fa4270 */
[----:B------:R-:W-:-:S13]  /*35c0*/  ISETP.GT.AND P5, PT, R0, 0x48, P5 ;  /* 0x000000480000780c */ /* 0x000fda0002fa4270 */
[----:B-1----:R-:W-:Y:S05]  /*35d0*/  @!P5 BRA `(.L_x_83) ;  /* 0x000000000004d947 */ /* 0x002fea0003800000 */
[----:B------:R1:W5:Y:S02]  /*35e0*/  LDG.E.LTC128B.U16 R20, desc[UR16][R22.64] ;  /* 0x0000001016147981 */ /* 0x000364000c1e1520 */
.L_x_83:
[----:B------:R-:W-:Y:S05]  /*35f0*/  BSYNC B0 ;  /* 0x0000000000007941 */ /* 0x000fea0003800000 */
.L_x_82:
[----:B-----5:R-:W-:Y:S01]  /*3600*/  HADD2.F32 R125, -RZ, R20.H0_H0 ;  /* 0x20000014ff7d7230 */ /* 0x020fe20000004100 */
[----:B------:R-:W-:Y:S04]  /*3610*/  BSSY B0, `(.L_x_84) ;  /* 0x000000c000007945 */ /* 0x000fe80003800000 */
[----:B------:R-:W-:-:S04]  /*3620*/  FMUL R125, R125, R14 ;  /* 0x0000000e7d7d7220 */ /* 0x000fc80000400000 */
[----:B------:R-:W-:-:S05]  /*3630*/  FFMA R125, R90, R11, R125 ;  /* 0x0000000b5a7d7223 */ /* 0x000fca000000007d */
[----:B------:R-:W-:-:S05]  /*3640*/  F2FP.F16.F32.PACK_AB R125, RZ, R125 ;  /* 0x0000007dff7d723e */ /* 0x000fca00000000ff */
[----:B------:R2:W-:Y:S01]  /*3650*/  @P5 STG.E.U16 desc[UR16][R88.64], R125 ;  /* 0x0000007d58005986 */ /* 0x0005e2000c101510 */
[----:B------:R-:W-:-:S05]  /*3660*/  IADD3 R132, P5, R15, R6, RZ ;  /* 0x000000060f847210 */ /* 0x000fca0007fbe0ff */
[----:B------:R-:W-:Y:S01]  /*3670*/  IMAD.X R133, R21, 0x1, R7, P5 ;  /* 0x0000000115857824 */ /* 0x000fe200028e0607 */
[----:B------:R-:W-:-:S13]  /*3680*/  ISETP.GT.AND P5, PT, R0, 0x48, P6 ;  /* 0x000000480000780c */ /* 0x000fda00037a4270 */
[----:B--2---:R-:W-:Y:S05]  /*3690*/  @!P5 BRA `(.L_x_85) ;  /* 0x00000000000cd947 */ /* 0x004fea0003800000 */
[----:B------:R-:W-:-:S04]  /*36a0*/  IADD3 R124, P6, R8, UR21, RZ ;  /* 0x00000015087c7c10 */ /* 0x000fc8000ffde0ff */
[----:B------:R-:W-:-:S05]  /*36b0*/  IADD3.X R125, R9, UR4, RZ, P6, !PT ;  /* 0x00000004097d7c10 */ /* 0x000fca000b7fe4ff */
[----:B------:R2:W5:Y:S04]  /*36c0*/  LDG.E.LTC128B.U16 R20, desc[UR16][R124.64] ;  /* 0x000000107c147981 */ /* 0x000568000c1e1520 */
.L_x_85:
[----:B------:R-:W-:Y:S05]  /*36d0*/  BSYNC B0 ;  /* 0x0000000000007941 */ /* 0x000fea0003800000 */
.L_x_84:
[----:B--2--5:R-:W-:Y:S01]  /*36e0*/  HADD2.F32 R125, -RZ, R20.H0_H0 ;  /* 0x20000014ff7d7230 */ /* 0x024fe20000004100 */
[----:B------:R-:W-:Y:S01]  /*36f0*/  ULOP3.LUT UR20, UR22, 0x10, URZ, 0xfc, !UPT ;  /* 0x0000001016147892 */ /* 0x000fe2000f8efc3f */
[----:B------:R-:W-:-:S03]  /*3700*/  ISETP.GT.AND P6, PT, R10, 0x8, PT ;  /* 0x000000080a00780c */ /* 0x000fc60003fc4270 */
[----:B------:R-:W-:-:S04]  /*3710*/  FMUL R16, R125, R14 ;  /* 0x0000000e7d107220 */ /* 0x000fc80000400000 */
[----:B------:R-:W-:Y:S01]  /*3720*/  FFMA R16, R91, R11, R16 ;  /* 0x0000000b5b107223 */ /* 0x000fe20000000010 */
[----:B------:R-:W-:-:S04]  /*3730*/  LOP3.LUT R91, R17, 0x20, RZ, 0xfc, !PT ;  /* 0x00000020115b7812 */ /* 0x000fc800078efcff */
[----:B------:R-:W-:-:S05]  /*3740*/  F2FP.F16.F32.PACK_AB R16, RZ, R16 ;  /* 0x00000010ff10723e */ /* 0x000fca00000000ff */
[----:B------:R2:W-:Y:S01]  /*3750*/  @P5 STG.E.U16 desc[UR16][R132.64], R16 ;  /* 0x0000001084005986 */ /* 0x0005e2000c101510 */
[----:B------:R-:W-:-:S05]  /*3760*/  IADD3 R130, P5, R91, R2, RZ ;  /* 0x000000025b827210 */ /* 0x000fca0007fbe0ff */
[----:B------:R-:W-:Y:S01]  /*3770*/  IMAD.X R131, R21, 0x1, R3, P5 ;  /* 0x0000000115837824 */ /* 0x000fe200028e0603 */
[----:B------:R-:W-:-:S04]  /*3780*/  IADD3 R134, P5, R4, UR20, RZ ;  /* 0x0000001404867c10 */ /* 0x000fc8000ffbe0ff */
[----:B------:R-:W-:Y:S02]  /*3790*/  IADD3.X R135, R5, UR4, RZ, P5, !PT ;  /* 0x0000000405877c10 */ /* 0x000fe4000affe4ff */
[----:B------:R-:W-:-:S13]  /*37a0*/  ISETP.GT.AND P5, PT, R0, 0x40, P6 ;  /* 0x000000400000780c */ /* 0x000fda00037a4270 */
[----:B------:R-:W3:Y:S01]  /*37b0*/  @P5 LDG.E.LTC128B.U16 R20, desc[UR16][R134.64] ;  /* 0x0000001086145981 */ /* 0x000ee2000c1e1520 */
[----:B------:R-:W-:Y:S01]  /*37c0*/  ULOP3.LUT UR19, UR22, 0x12, URZ, 0xfc, !UPT ;  /* 0x0000001216137892 */ /* 0x000fe2000f8efc3f */
[----:B---3--:R-:W-:-:S05]  /*37d0*/  HADD2.F32 R125, -RZ, R20.H0_H0 ;  /* 0x20000014ff7d7230 */ /* 0x008fca0000004100 */
[----:B------:R-:W-:-:S04]  /*37e0*/  FMUL R125, R125, R14 ;  /* 0x0000000e7d7d7220 */ /* 0x000fc80000400000 */
[----:B------:R-:W-:-:S05]  /*37f0*/  FFMA R125, R92, R11, R125 ;  /* 0x0000000b5c7d7223 */ /* 0x000fca000000007d */
[----:B------:R-:W-:-:S04]  /*3800*/  F2FP.F16.F32.PACK_AB R125, RZ, R125 ;  /* 0x0000007dff7d723e */ /* 0x000fc800000000ff */
[----:B------:R-:W-:Y:S02]  /*3810*/  PRMT R90, R125, 0x7610, R90 ;  /* 0x000076107d5a7816 */ /* 0x000fe4000000005a */
[----:B------:R-:W-:-:S03]  /*3820*/  LOP3.LUT R125, R17, 0x22, RZ, 0xfc, !PT ;  /* 0x00000022117d7812 */ /* 0x000fc600078efcff */
[----:B------:R3:W-:Y:S01]  /*3830*/  @P5 STG.E.U16 desc[UR16][R126.64], R90 ;  /* 0x0000005a7e005986 */ /* 0x0007e2000c101510 */
[----:B--2---:R-:W-:-:S05]  /*3840*/  IADD3 R132, P5, R125, R2, RZ ;  /* 0x000000027d847210 */ /* 0x004fca0007fbe0ff */
[----:B------:R-:W-:Y:S01]  /*3850*/  IMAD.X R133, R21, 0x1, R3, P5 ;  /* 0x0000000115857824 */ /* 0x000fe200028e0603 */
[----:B------:R-:W-:-:S04]  /*3860*/  IADD3 R134, P5, R4, UR19, RZ ;  /* 0x0000001304867c10 */ /* 0x000fc8000ffbe0ff */
[----:B------:R-:W-:Y:S02]  /*3870*/  IADD3.X R135, R5, UR4, RZ, P5, !PT ;  /* 0x0000000405877c10 */ /* 0x000fe4000affe4ff */
[----:B------:R-:W-:-:S04]  /*3880*/  ISETP.GT.AND P5, PT, R10, 0x9, PT ;  /* 0x000000090a00780c */ /* 0x000fc80003fa4270 */
[----:B------:R-:W-:-:S13]  /*3890*/  ISETP.GT.AND P5, PT, R0, 0x40, P5 ;  /* 0x000000400000780c */ /* 0x000fda0002fa4270 */
[----:B------:R-:W2:Y:S01]  /*38a0*/  @P5 LDG.E.LTC128B.U16 R20, desc[UR16][R134.64] ;  /* 0x0000001086145981 */ /* 0x000ea2000c1e1520 */
[----:B------:R-:W-:Y:S01]  /*38b0*/  BSSY B0, `(.L_x_86) ;  /* 0x000000d000007945 */ /* 0x000fe20003800000 */
[----:B--2---:R-:W-:-:S05]  /*38c0*/  HADD2.F32 R137, -RZ, R20.H0_H0 ;  /* 0x20000014ff897230 */ /* 0x004fca0000004100 */
[----:B------:R-:W-:-:S04]  /*38d0*/  FMUL R16, R137, R14 ;  /* 0x0000000e89107220 */ /* 0x000fc80000400000 */
[----:B------:R-:W-:-:S05]  /*38e0*/  FFMA R16, R93, R11, R16 ;  /* 0x0000000b5d107223 */ /* 0x000fca0000000010 */
[----:B------:R-:W-:-:S05]  /*38f0*/  F2FP.F16.F32.PACK_AB R16, RZ, R16 ;  /* 0x00000010ff10723e */ /* 0x000fca00000000ff */
[----:B------:R2:W-:Y:S01]  /*3900*/  @P5 STG.E.U16 desc[UR16][R128.64], R16 ;  /* 0x0000001080005986 */ /* 0x0005e2000c101510 */
[----:B---3--:R-:W-:-:S05]  /*3910*/  IADD3 R126, P5, R123, R6, RZ ;  /* 0x000000067b7e7210 */ /* 0x008fca0007fbe0ff */
[----:B------:R-:W-:Y:S01]  /*3920*/  IMAD.X R127, R21, 0x1, R7, P5 ;  /* 0x00000001157f7824 */ /* 0x000fe200028e0607 */
[----:B------:R-:W-:-:S13]  /*3930*/  ISETP.GT.AND P5, PT, R0, 0x48, P6 ;  /* 0x000000480000780c */ /* 0x000fda00037a4270 */
[----:B--2---:R-:W-:Y:S05]  /*3940*/  @!P5 BRA `(.L_x_87) ;  /* 0x00000000000cd947 */ /* 0x004fea0003800000 */
[----:B------:R-:W-:-:S04]  /*3950*/  IADD3 R92, P6, R8, UR20, RZ ;  /* 0x00000014085c7c10 */ /* 0x000fc8000ffde0ff */
[----:B------:R-:W-:-:S05]  /*3960*/  IADD3.X R93, R9, UR4, RZ, P6, !PT ;  /* 0x00000004095d7c10 */ /* 0x000fca000b7fe4ff */
[----:B------:R2:W5:Y:S04]  /*3970*/  LDG.E.LTC128B.U16 R20, desc[UR16][R92.64] ;  /* 0x000000105c147981 */ /* 0x000568000c1e1520 */
.L_x_87:
[----:B------:R-:W-:Y:S05]  /*3980*/  BSYNC B0 ;  /* 0x0000000000007941 */ /* 0x000fea0003800000 */
.L_x_86:
[----:B--2--5:R-:W-:Y:S01]  /*3990*/  HADD2.F32 R93, -RZ, R20.H0_H0 ;  /* 0x20000014ff5d7230 */ /* 0x024fe20000004100 */
[----:B------:R-:W-:Y:S01]  /*39a0*/  ISETP.GT.AND P6, PT, R10, 0x9, PT ;  /* 0x000000090a00780c */ /* 0x000fe20003fc4270 */
[----:B------:R-:W-:Y:S03]  /*39b0*/  BSSY B0, `(.L_x_88) ;  /* 0x000000c000007945 */ /* 0x000fe60003800000 */
        /* <DEDUP_REMOVED lines=11> */
.L_x_89:
[----:B------:R-:W-:Y:S05]  /*3a70*/  BSYNC B0 ;  /* 0x0000000000007941 */ /* 0x000fea0003800000 */
.L_x_88:
[----:B--2--5:R-:W-:Y:S01]  /*3a80*/  HADD2.F32 R93, -RZ, R20.H0_H0 ;  /* 0x20000014ff5d7230 */ /* 0x024fe20000004100 */
[----:B------:R-:W-:Y:S01]  /*3a90*/  ULOP3.LUT UR18, UR22, 0x20, URZ, 0xfc, !UPT ;  /* 0x0000002016127892 */ /* 0x000fe2000f8efc3f */
[----:B------:R-:W-:-:S03]  /*3aa0*/  ISETP.GT.AND P6, PT, R10, 0x10, PT ;  /* 0x000000100a00780c */ /* 0x000fc60003fc4270 */
[----:B------:R-:W-:Y:S01]  /*3ab0*/  FMUL R16, R93, R14 ;  /* 0x0000000e5d107220 */ /* 0x000fe20000400000 */
[----:B------:R-:W-:-:S03]  /*3ac0*/  LOP3.LUT R93, R17, 0x30, RZ, 0xfc, !PT ;  /* 0x00000030115d7812 */ /* 0x000fc600078efcff */
[----:B------:R-:W-:-:S05]  /*3ad0*/  FFMA R16, R95, R11, R16 ;  /* 0x0000000b5f107223 */ /* 0x000fca0000000010 */
        /* <DEDUP_REMOVED lines=36> */
.L_x_91:
[----:B------:R-:W-:Y:S05]  /*3d20*/  BSYNC B0 ;  /* 0x0000000000007941 */ /* 0x000fea0003800000 */
.L_x_90:
        /* <DEDUP_REMOVED lines=14> */
.L_x_93:
[----:B------:R-:W-:Y:S05]  /*3e10*/  BSYNC B0 ;  /* 0x0000000000007941 */ /* 0x000fea0003800000 */
.L_x_92:
        /* <DEDUP_REMOVED lines=42> */
.L_x_95:
[----:B------:R-:W-:Y:S05]  /*40c0*/  BSYNC B0 ;  /* 0x0000000000007941 */ /* 0x000fea0003800000 */
.L_x_94:
        /* <DEDUP_REMOVED lines=14> */
.L_x_97:
[----:B------:R-:W-:Y:S05]  /*41b0*/  BSYNC B0 ;  /* 0x0000000000007941 */ /* 0x000fea0003800000 */
.L_x_96:
        /* <DEDUP_REMOVED lines=42> */
.L_x_99:
[----:B------:R-:W-:Y:S05]  /*4460*/  BSYNC B0 ;  /* 0x0000000000007941 */ /* 0x000fea0003800000 */
.L_x_98:
        /* <DEDUP_REMOVED lines=14> */
.L_x_101:
[----:B------:R-:W-:Y:S05]  /*4550*/  BSYNC B0 ;  /* 0x0000000000007941 */ /* 0x000fea0003800000 */
.L_x_100:
        /* <DEDUP_REMOVED lines=41> */
.L_x_103:
[----:B------:R-:W-:Y:S05]  /*47f0*/  BSYNC B0 ;  /* 0x0000000000007941 */ /* 0x000fea0003800000 */
.L_x_102:
[----:B--2--5:R-:W-:Y:S01]  /*4800*/  HADD2.F32 R109, -RZ, R20.H0_H0 ;  /* 0x20000014ff6d7230 */ /* 0x024fe20000004100 */
        /* <DEDUP_REMOVED lines=12> */
.L_x_105:
[----:B------:R-:W-:Y:S05]  /*48d0*/  BSYNC B0 ;  /* 0x0000000000007941 */ /* 0x000fea0003800000 */
.L_x_104:
[----:B--2--5:R-:W-:Y:S01]  /*48e0*/  HADD2.F32 R109, -RZ, R20.H0_H0 ;  /* 0x20000014ff6d7230 */ /* 0x024fe20000004100 */
[----:B------:R-:W-:-:S04]  /*48f0*/  ULOP3.LUT UR8, UR22, 0x60, URZ, 0xfc, !UPT ;  /* 0x0000006016087892 */ /* 0x000fc8000f8efc3f */
        /* <DEDUP_REMOVED lines=31> */
[----:B------:R-:W-:-:S05]  /*4af0*/  IADD3 R112, P5, R105, R6, RZ ;  /* 0x0000000669707210 */ /* 0x000fca0007fbe0ff */
[----:B------:R-:W-:Y:S01]  /*4b00*/  IMAD.X R113, R21, 0x1, R7, P5 ;  /* 0x0000000115717824 */ /* 0x000fe200028e0607 */
[----:B------:R-:W-:-:S13]  /*4b10*/  ISETP.GT.AND P5, PT, R0, 0x48, P3 ;  /* 0x000000480000780c */ /* 0x000fda0001fa4270 */
[----:B---3--:R-:W-:Y:S05]  /*4b20*/  @!P5 BRA `(.L_x_107) ;  /* 0x00000000000cd947 */ /* 0x008fea0003800000 */
[----:B------:R-:W-:-:S04]  /*4b30*/  IADD3 R2, P6, R8, UR8, RZ ;  /* 0x0000000808027c10 */ /* 0x000fc8000ffde0ff */
[----:B------:R-:W-:-:S05]  /*4b40*/  IADD3.X R3, R9, UR4, RZ, P6, !PT ;  /* 0x0000000409037c10 */ /* 0x000fca000b7fe4ff */
[----:B------:R2:W5:Y:S04]  /*4b50*/  LDG.E.LTC128B.U16 R20, desc[UR16][R2.64] ;  /* 0x0000001002147981 */ /* 0x000568000c1e1520 */
.L_x_107:
[----:B------:R-:W-:Y:S05]  /*4b60*/  BSYNC B0 ;  /* 0x0000000000007941 */ /* 0x000fea0003800000 */
.L_x_106:
        /* <DEDUP_REMOVED lines=13> */
.L_x_109:
[----:B------:R-:W-:Y:S05]  /*4c40*/  BSYNC B0 ;  /* 0x0000000000007941 */ /* 0x000fea0003800000 */
.L_x_108:
[----:B--2--5:R-:W-:Y:S01]  /*4c50*/  HADD2.F32 R3, -RZ, R20.H0_H0 ;  /* 0x20000014ff037230 */ /* 0x024fe20000004100 */
[----:B------:R-:W-:-:S04]  /*4c60*/  ULOP3.LUT UR6, UR22, 0x70, URZ, 0xfc, !UPT ;  /* 0x0000007016067892 */ /* 0x000fc8000f8efc3f */
        /* <DEDUP_REMOVED lines=8> */
[----:B--2---:R-:W-:Y:S02]  /*4cf0*/  IADD3.X R3, R5, UR4, RZ, P5, !PT ;  /* 0x0000000405037c10 */ /* 0x004fe4000affe4ff */
[----:B------:R-:W-:-:S13]  /*4d00*/  ISETP.GT.AND P5, PT, R0, 0x40, P1 ;  /* 0x000000400000780c */ /* 0x000fda0000fa4270 */
[----:B------:R-:W2:Y:S01]  /*4d10*/  @P5 LDG.E.LTC128B.U16 R20, desc[UR16][R2.64] ;  /* 0x0000001002145981 */ /* 0x000ea2000c1e1520 */
[----:B------:R-:W-:Y:S01]  /*4d20*/  ULOP3.LUT UR5, UR22, 0x72, URZ, 0xfc, !UPT ;  /* 0x0000007216057892 */ /* 0x000fe2000f8efc3f */
[----:B--2---:R-:W-:-:S05]  /*4d30*/  HADD2.F32 R115, -RZ, R20.H0_H0 ;  /* 0x20000014ff737230 */ /* 0x004fca0000004100 */
[----:B------:R-:W-:-:S04]  /*4d40*/  FMUL R115, R115, R14 ;  /* 0x0000000e73737220 */ /* 0x000fc80000400000 */
[----:B------:R-:W-:-:S05]  /*4d50*/  FFMA R115, R116, R11, R115 ;  /* 0x0000000b74737223 */ /* 0x000fca0000000073 */
[----:B------:R-:W-:-:S05]  /*4d60*/  F2FP.F16.F32.PACK_AB R115, RZ, R115 ;  /* 0x00000073ff73723e */ /* 0x000fca00000000ff */
[----:B------:R-:W-:Y:S01]  /*4d70*/  @P5 STG.E.U16 desc[UR16][R126.64], R115 ;  /* 0x000000737e005986 */ /* 0x000fe2000c101510 */
[----:B------:R-:W-:-:S05]  /*4d80*/  IADD3 R6, P5, R111, R6, RZ ;  /* 0x000000066f067210 */ /* 0x000fca0007fbe0ff */
[----:B------:R-:W-:Y:S01]  /*4d90*/  IMAD.X R7, R21, 0x1, R7, P5 ;  /* 0x0000000115077824 */ /* 0x000fe200028e0607 */
[----:B----4-:R-:W-:-:S04]  /*4da0*/  IADD3 R4, P5, R4, UR5, RZ ;  /* 0x0000000504047c10 */ /* 0x010fc8000ffbe0ff */
[----:B------:R-:W-:Y:S02]  /*4db0*/  IADD3.X R5, R5, UR4, RZ, P5, !PT ;  /* 0x0000000405057c10 */ /* 0x000fe4000affe4ff */
[----:B------:R-:W-:-:S13]  /*4dc0*/  ISETP.GT.AND P5, PT, R0, 0x40, P0 ;  /* 0x000000400000780c */ /* 0x000fda00007a4270 */
[----:B------:R-:W2:Y:S01]  /*4dd0*/  @P5 LDG.E.LTC128B.U16 R20, desc[UR16][R4.64] ;  /* 0x0000001004145981 */ /* 0x000ea2000c1e1520 */
[----:B------:R-:W-:Y:S01]  /*4de0*/  BSSY B0, `(.L_x_110) ;  /* 0x000000e000007945 */ /* 0x000fe20003800000 */
[----:B--2---:R-:W-:-:S05]  /*4df0*/  HADD2.F32 R3, -RZ, R20.H0_H0 ;  /* 0x20000014ff037230 */ /* 0x004fca0000004100 */
[----:B------:R-:W-:-:S04]  /*4e00*/  FMUL R2, R3, R14 ;  /* 0x0000000e03027220 */ /* 0x000fc80000400000 */
[----:B------:R-:W-:-:S05]  /*4e10*/  FFMA R2, R117, R11, R2 ;  /* 0x0000000b75027223 */ /* 0x000fca0000000002 */
[----:B------:R-:W-:-:S04]  /*4e20*/  F2FP.F16.F32.PACK_AB R2, RZ, R2 ;  /* 0x00000002ff02723e */ /* 0x000fc800000000ff */
[----:B------:R-:W-:-:S05]  /*4e30*/  PRMT R3, R2, 0x7610, R3 ;  /* 0x0000761002037816 */ /* 0x000fca0000000003 */
[----:B------:R2:W-:Y:S01]  /*4e40*/  @P5 STG.E.U16 desc[UR16][R128.64], R3 ;  /* 0x0000000380005986 */ /* 0x0005e2000c101510 */
[----:B------:R-:W-:-:S05]  /*4e50*/  IADD3 R2, P5, R12, R17, RZ ;  /* 0x000000110c027210 */ /* 0x000fca0007fbe0ff */
[----:B--2---:R-:W-:Y:S01]  /*4e60*/  IMAD.X R3, R13, 0x1, R21, P5 ;  /* 0x000000010d037824 */ /* 0x004fe200028e0615 */
[----:B------:R-:W-:-:S13]  /*4e70*/  ISETP.GT.AND P5, PT, R0, 0x48, P1 ;  /* 0x000000480000780c */ /* 0x000fda0000fa4270 */
[----:B------:R-:W-:Y:S05]  /*4e80*/  @!P5 BRA `(.L_x_111) ;  /* 0x00000000000cd947 */ /* 0x000fea0003800000 */
[----:B------:R-:W-:-:S04]  /*4e90*/  IADD3 R4, P6, R8, UR6, RZ ;  /* 0x0000000608047c10 */ /* 0x000fc8000ffde0ff */
[----:B------:R-:W-:-:S05]  /*4ea0*/  IADD3.X R5, R9, UR4, RZ, P6, !PT ;  /* 0x0000000409057c10 */ /* 0x000fca000b7fe4ff */
[----:B------:R2:W5:Y:S04]  /*4eb0*/  LDG.E.LTC128B.U16 R20, desc[UR16][R4.64] ;  /* 0x0000001004147981 */ /* 0x000568000c1e1520 */
.L_x_111:
[----:B------:R-:W-:Y:S05]  /*4ec0*/  BSYNC B0 ;  /* 0x0000000000007941 */ /* 0x000fea0003800000 */
.L_x_110:
        /* <DEDUP_REMOVED lines=8> */
[----:B------:R-:W-:-:S04]  /*4f50*/  IADD3 R4, P5, R8, UR5, RZ ;  /* 0x0000000508047c10 */ /* 0x000fc8000ffbe0ff */
[----:B--2---:R-:W-:Y:S02]  /*4f60*/  IADD3.X R5, R9, UR4, RZ, P5, !PT ;  /* 0x0000000409057c10 */ /* 0x004fe4000affe4ff */
[----:B------:R-:W-:-:S13]  /*4f70*/  ISETP.GT.AND P5, PT, R0, 0x48, P0 ;  /* 0x000000480000780c */ /* 0x000fda00007a4270 */
[----:B------:R-:W-:Y:S05]  /*4f80*/  @!P5 BRA `(.L_x_113) ;  /* 0x000000000004d947 */ /* 0x000fea0003800000 */
[----:B------:R2:W5:Y:S02]  /*4f90*/  LDG.E.LTC128B.U16 R20, desc[UR16][R4.64] ;  /* 0x0000001004147981 */ /* 0x000564000c1e1520 */
.L_x_113:
[----:B------:R-:W-:Y:S05]  /*4fa0*/  BSYNC B0 ;  /* 0x0000000000007941 */ /* 0x000fea0003800000 */
.L_x_112:
[----:B--2--5:R-:W-:Y:S01]  /*4fb0*/  HADD2.F32 R5, -RZ, R20.H0_H0 ;  /* 0x20000014ff057230 */ /* 0x024fe20000004100 */
[----:B------:R-:W-:Y:S01]  /*4fc0*/  ISETP.GT.AND P6, PT, R10, RZ, PT ;  /* 0x000000ff0a00720c */ /* 0x000fe20003fc4270 */
[----:B------:R-:W-:Y:S03]  /*4fd0*/  BSSY B0, `(.L_x_114) ;  /* 0x000000d000007945 */ /* 0x000fe60003800000 */
        /* <DEDUP_REMOVED lines=12> */
.L_x_115:
[----:B------:R-:W-:Y:S05]  /*50a0*/  BSYNC B0 ;  /* 0x0000000000007941 */ /* 0x000fea0003800000 */
.L_x_114:
[----:B-----5:R-:W-:Y:S01]  /*50b0*/  HADD2.F32 R7, -RZ, R20.H0_H0 ;  /* 0x20000014ff077230 */ /* 0x020fe20000004100 */
        /* <DEDUP_REMOVED lines=13> */
.L_x_117:
[----:B------:R-:W-:Y:S05]  /*5190*/  BSYNC B0 ;  /* 0x0000000000007941 */ /* 0x000fea0003800000 */
.L_x_116:
[----:B---3-5:R-:W-:Y:S01]  /*51a0*/  HADD2.F32 R7, -RZ, R20.H0_H0 ;  /* 0x20000014ff077230 */ /* 0x028fe20000004100 */
        /* <DEDUP_REMOVED lines=8> */
[----:B---3--:R-:W-:Y:S01]  /*5230*/  IMAD.X R7, R89, 0x1, R21, P5 ;  /* 0x0000000159077824 */ /* 0x008fe200028e0615 */
[----:B0-----:R-:W-:-:S04]  /*5240*/  IADD3 R8, P5, R22, UR22, RZ ;  /* 0x0000001616087c10 */ /* 0x001fc8000ffbe0ff */
[----:B------:R-:W-:Y:S02]  /*5250*/  IADD3.X R9, R23, UR4, RZ, P5, !PT ;  /* 0x0000000417097c10 */ /* 0x000fe4000affe4ff */
[----:B------:R-:W-:-:S13]  /*5260*/  ISETP.GT.AND P5, PT, R0, 0x88, P6 ;  /* 0x000000880000780c */ /* 0x000fda00037a4270 */
[----:B------:R-:W-:Y:S05]  /*5270*/  @!P5 BRA `(.L_x_119) ;  /* 0x000000000004d947 */ /* 0x000fea0003800000 */
[----:B------:R0:W5:Y:S02]  /*5280*/  LDG.E.LTC128B.U16 R20, desc[UR16][R8.64] ;  /* 0x0000001008147981 */ /* 0x000164000c1e1520 */
.L_x_119:
[----:B------:R-:W-:Y:S05]  /*5290*/  BSYNC B0 ;  /* 0x0000000000007941 */ /* 0x000fea0003800000 */
.L_x_118:
        /* <DEDUP_REMOVED lines=14> */
.L_x_121:
[----:B------:R-:W-:Y:S05]  /*5380*/  BSYNC B0 ;  /* 0x0000000000007941 */ /* 0x000fea0003800000 */
.L_x_120:
[----:B---3-5:R-:W-:Y:S01]  /*5390*/  HADD2.F32 R57, -RZ, R20.H0_H0 ;  /* 0x20000014ff397230 */ /* 0x028fe20000004100 */
        /* <DEDUP_REMOVED lines=13> */
.L_x_123:
[----:B------:R-:W-:Y:S05]  /*5470*/  BSYNC B0 ;  /* 0x0000000000007941 */ /* 0x000fea0003800000 */
.L_x_122:
        /* <DEDUP_REMOVED lines=8> */
[----:B---3--:R-:W-:Y:S01]  /*5500*/  IMAD.X R59, R13, 0x1, R21, P5 ;  /* 0x000000010d3b7824 */ /* 0x008fe200028e0615 */
[----:B------:R-:W-:-:S13]  /*5510*/  ISETP.GT.AND P5, PT, R0, 0x80, P6 ;  /* 0x000000800000780c */ /* 0x000fda00037a4270 */
[----:B------:R-:W-:Y:S05]  /*5520*/  @!P5 BRA `(.L_x_125) ;  /* 0x00000000000cd947 */ /* 0x000fea0003800000 */
[----:B------:R-:W-:-:S04]  /*5530*/  IADD3 R112, P6, R18, UR19, RZ ;  /* 0x0000001312707c10 */ /* 0x000fc8000ffde0ff */
[----:B------:R-:W-:-:S05]  /*5540*/  IADD3.X R113, R19, UR4, RZ, P6, !PT ;  /* 0x0000000413717c10 */ /* 0x000fca000b7fe4ff */
[----:B------:R3:W5:Y:S04]  /*5550*/  LDG.E.LTC128B.U16 R20, desc[UR16][R112.64] ;  /* 0x0000001070147981 */ /* 0x000768000c1e1520 */
.L_x_125:
[----:B------:R-:W-:Y:S05]  /*5560*/  BSYNC B0 ;  /* 0x0000000000007941 */ /* 0x000fea0003800000 */
.L_x_124:
        /* <DEDUP_REMOVED lines=14> */
.L_x_127:
[----:B------:R-:W-:Y:S05]  /*5650*/  BSYNC B0 ;  /* 0x0000000000007941 */ /* 0x000fea0003800000 */
.L_x_126:
        /* <DEDUP_REMOVED lines=14> */
.L_x_129:
[----:B------:R-:W-:Y:S05]  /*5740*/  BSYNC B0 ;  /* 0x0000000000007941 */ /* 0x000fea0003800000 */
.L_x_128:
        /* <DEDUP_REMOVED lines=14> */
.L_x_131:
[----:B------:R-:W-:Y:S05]  /*5830*/  BSYNC B0 ;  /* 0x0000000000007941 */ /* 0x000fea0003800000 */
.L_x_130:
        /* <DEDUP_REMOVED lines=14> */
.L_x_133:
[----:B------:R-:W-:Y:S05]  /*5920*/  BSYNC B0 ;  /* 0x0000000000007941 */ /* 0x000fea0003800000 */
.L_x_132:
        /* <DEDUP_REMOVED lines=14> */
.L_x_135:
[----:B------:R-:W-:Y:S05]  /*5a10*/  BSYNC B0 ;  /* 0x0000000000007941 */ /* 0x000fea0003800000 */
.L_x_134:
        /* <DEDUP_REMOVED lines=14> */
.L_x_137:
[----:B------:R-:W-:Y:S05]  /*5b00*/  BSYNC B0 ;  /* 0x0000000000007941 */ /* 0x000fea0003800000 */
.L_x_136:
        /* <DEDUP_REMOVED lines=14> */
.L_x_139:
[----:B------:R-:W-:Y:S05]  /*5bf0*/  BSYNC B0 ;  /* 0x0000000000007941 */ /* 0x000fea0003800000 */
.L_x_138:
        /* <DEDUP_REMOVED lines=14> */
.L_x_141:
[----:B------:R-:W-:Y:S05]  /*5ce0*/  BSYNC B0 ;  /* 0x0000000000007941 */ /* 0x000fea0003800000 */
.L_x_140:
        /* <DEDUP_REMOVED lines=14> */
.L_x_143:
[----:B------:R-:W-:Y:S05]  /*5dd0*/  BSYNC B0 ;  /* 0x0000000000007941 */ /* 0x000fea0003800000 */
.L_x_142:
        /* <DEDUP_REMOVED lines=14> */
.L_x_145:
[----:B------:R-:W-:Y:S05]  /*5ec0*/  BSYNC B0 ;  /* 0x0000000000007941 */ /* 0x000fea0003800000 */
.L_x_144:
        /* <DEDUP_REMOVED lines=14> */
.L_x_147:
[----:B------:R-:W-:Y:S05]  /*5fb0*/  BSYNC B0 ;  /* 0x0000000000007941 */ /* 0x000fea0003800000 */
.L_x_146:
        /* <DEDUP_REMOVED lines=14> */
.L_x_149:
[----:B------:R-:W-:Y:S05]  /*60a0*/  BSYNC B0 ;  /* 0x0000000000007941 */ /* 0x000fea0003800000 */
.L_x_148:
        /* <DEDUP_REMOVED lines=14> */
.L_x_151:
[----:B------:R-:W-:Y:S05]  /*6190*/  BSYNC B0 ;  /* 0x0000000000007941 */ /* 0x000fea0003800000 */
.L_x_150:
        /* <DEDUP_REMOVED lines=14> */
.L_x_153:
[----:B------:R-:W-:Y:S05]  /*6280*/  BSYNC B0 ;  /* 0x0000000000007941 */ /* 0x000fea0003800000 */
.L_x_152:
        /* <DEDUP_REMOVED lines=14> */
.L_x_155:
[----:B------:R-:W-:Y:S05]  /*6370*/  BSYNC B0 ;  /* 0x0000000000007941 */ /* 0x000fea0003800000 */
.L_x_154:
[----:B---3-5:R-:W-:Y:S01]  /*6380*/  HADD2.F32 R59, -RZ, R20.H0_H0 ;  /* 0x20000014ff3b7230 */ /* 0x028fe20000004100 */
[----:B------:R-:W-:Y:S04]  /*6390*/  BSSY B0, `(.L_x_156) ;  /* 0x000000c000007945 */ /* 0x000fe80003800000 */
        /* <DEDUP_REMOVED lines=11> */
.L_x_157:
[----:B------:R-:W-:Y:S05]  /*6450*/  BSYNC B0 ;  /* 0x0000000000007941 */ /* 0x000fea0003800000 */
.L_x_156:
        /* <DEDUP_REMOVED lines=14> */
.L_x_159:
[----:B------:R-:W-:Y:S05]  /*6540*/  BSYNC B0 ;  /* 0x0000000000007941 */ /* 0x000fea0003800000 */
.L_x_158:
[----:B---3-5:R-:W-:Y:S01]  /*6550*/  HADD2.F32 R61, -RZ, R20.H0_H0 ;  /* 0x20000014ff3d7230 */ /* 0x028fe20000004100 */
        /* <DEDUP_REMOVED lines=12> */
.L_x_161:
[----:B------:R-:W-:Y:S05]  /*6620*/  BSYNC B0 ;  /* 0x0000000000007941 */ /* 0x000fea0003800000 */
.L_x_160:
        /* <DEDUP_REMOVED lines=13> */
.L_x_163:
[----:B------:R-:W-:Y:S05]  /*6700*/  BSYNC B0 ;  /* 0x0000000000007941 */ /* 0x000fea0003800000 */
.L_x_162:
        /* <DEDUP_REMOVED lines=13> */
.L_x_165:
[----:B------:R-:W-:Y:S05]  /*67e0*/  BSYNC B0 ;  /* 0x0000000000007941 */ /* 0x000fea0003800000 */
.L_x_164:
        /* <DEDUP_REMOVED lines=13> */
.L_x_167:
[----:B------:R-:W-:Y:S05]  /*68c0*/  BSYNC B0 ;  /* 0x0000000000007941 */ /* 0x000fea0003800000 */
.L_x_166:
        /* <DEDUP_REMOVED lines=13> */
.L_x_169:
[----:B------:R-:W-:Y:S05]  /*69a0*/  BSYNC B0 ;  /* 0x0000000000007941 */ /* 0x000fea0003800000 */
.L_x_168:
        /* <DEDUP_REMOVED lines=13> */
.L_x_171:
[----:B------:R-:W-:Y:S05]  /*6a80*/  BSYNC B0 ;  /* 0x0000000000007941 */ /* 0x000fea0003800000 */
.L_x_170:
        /* <DEDUP_REMOVED lines=8> */
[----:B------:R-:W-:-:S04]  /*6b10*/  IADD3 R18, P5, R18, UR5, RZ ;  /* 0x0000000512127c10 */ /* 0x000fc8000ffbe0ff */
[----:B------:R-:W-:Y:S02]  /*6b20*/  IADD3.X R19, R19, UR4, RZ, P5, !PT ;  /* 0x0000000413137c10 */ /* 0x000fe4000affe4ff */
[----:B------:R-:W-:-:S13]  /*6b30*/  ISETP.GT.AND P5, PT, R0, 0x80, P0 ;  /* 0x000000800000780c */ /* 0x000fda00007a4270 */
[----:B------:R-:W-:Y:S05]  /*6b40*/  @!P5 BRA `(.L_x_173) ;  /* 0x000000000004d947 */ /* 0x000fea0003800000 */
[----:B------:R3:W5:Y:S02]  /*6b50*/  LDG.E.LTC128B.U16 R20, desc[UR16][R18.64] ;  /* 0x0000001012147981 */ /* 0x000764000c1e1520 */
.L_x_173:
[----:B------:R-:W-:Y:S05]  /*6b60*/  BSYNC B0 ;  /* 0x0000000000007941 */ /* 0x000fea0003800000 */
.L_x_172:
        /* <DEDUP_REMOVED lines=13> */
.L_x_175:
[----:B------:R-:W-:Y:S05]  /*6c40*/  BSYNC B0 ;  /* 0x0000000000007941 */ /* 0x000fea0003800000 */
.L_x_174:
        /* <DEDUP_REMOVED lines=9> */
[----:B---3--:R-:W-:Y:S02]  /*6ce0*/  IADD3.X R13, R23, UR4, RZ, P5, !PT ;  /* 0x00000004170d7c10 */ /* 0x008fe4000affe4ff */
[----:B------:R-:W-:-:S13]  /*6cf0*/  ISETP.GT.AND P5, PT, R0, 0x88, P0 ;  /* 0x000000880000780c */ /* 0x000fda00007a4270 */
[----:B------:R-:W-:Y:S05]  /*6d00*/  @!P5 BRA `(.L_x_177) ;  /* 0x000000000004d947 */ /* 0x000fea0003800000 */
[----:B------:R3:W5:Y:S02]  /*6d10*/  LDG.E.LTC128B.U16 R20, desc[UR16][R12.64] ;  /* 0x000000100c147981 */ /* 0x000764000c1e1520 */
.L_x_177:
[----:B------:R-:W-:Y:S05]  /*6d20*/  BSYNC B0 ;  /* 0x0000000000007941 */ /* 0x000fea0003800000 */
.L_x_176:
        /* <DEDUP_REMOVED lines=15> */
.L_x_179:
[----:B------:R-:W-:Y:S05]  /*6e20*/  BSYNC B0 ;  /* 0x0000000000007941 */ /* 0x000fea0003800000 */
.L_x_178:
        /* <DEDUP_REMOVED lines=11> */
[----:B-1----:R-:W-:-:S04]  /*6ee0*/  IADD3 R22, P6, R4, UR21, RZ ;  /* 0x0000001504167c10 */ /* 0x002fc8000ffde0ff */
[----:B------:R-:W-:-:S05]  /*6ef0*/  IADD3.X R23, R5, UR4, RZ, P6, !PT ;  /* 0x0000000405177c10 */ /* 0x000fca000b7fe4ff */
[----:B------:R3:W5:Y:S04]  /*6f00*/  LDG.E.LTC128B.U16 R20, desc[UR16][R22.64] ;  /* 0x0000001016147981 */ /* 0x000768000c1e1520 */
.L_x_181:
[----:B------:R-:W-:Y:S05]  /*6f10*/  BSYNC B0 ;  /* 0x0000000000007941 */ /* 0x000fea0003800000 */
.L_x_180:
[----:B-1-3-5:R-:W-:Y:S01]  /*6f20*/  HADD2.F32 R23, -RZ, R20.H0_H0 ;  /* 0x20000014ff177230 */ /* 0x02afe20000004100 */
[----:B------:R-:W-:Y:S01]  /*6f30*/  ISETP.GT.AND P6, PT, R10, RZ, PT ;  /* 0x000000ff0a00720c */ /* 0x000fe20003fc4270 */
[----:B------:R-:W-:Y:S03]  /*6f40*/  BSSY B0, `(.L_x_182) ;  /* 0x000000e000007945 */ /* 0x000fe60003800000 */
[----:B------:R-:W-:-:S04]  /*6f50*/  FMUL R16, R23, R14 ;  /* 0x0000000e17107220 */ /* 0x000fc80000400000 */
[----:B------:R-:W-:-:S05]  /*6f60*/  FFMA R16, R25, R11, R16 ;  /* 0x0000000b19107223 */ /* 0x000fca0000000010 */
[----:B------:R-:W-:-:S04]  /*6f70*/  F2FP.F16.F32.PACK_AB R16, RZ, R16 ;  /* 0x00000010ff10723e */ /* 0x000fc800000000ff */
[----:B------:R-:W-:Y:S02]  /*6f80*/  PRMT R23, R16, 0x7610, R23 ;  /* 0x0000761010177816 */ /* 0x000fe40000000017 */
[----:B------:R-:W-:-:S03]  /*6f90*/  PRMT R16, R20, 0x7610, R16 ;  /* 0x0000761014107816 */ /* 0x000fc60000000010 */
[----:B------:R1:W-:Y:S01]  /*6fa0*/  @P5 STG.E.U16 desc[UR16][R60.64], R23 ;  /* 0x000000173c005986 */ /* 0x0003e2000c101510 */
[----:B------:R-:W-:-:S05]  /*6fb0*/  IADD3 R22, P5, R6, R17, RZ ;  /* 0x0000001106167210 */ /* 0x000fca0007fbe0ff */
[----:B-1----:R-:W-:Y:S01]  /*6fc0*/  IMAD.X R23, R7, 0x1, R21, P5 ;  /* 0x0000000107177824 */ /* 0x002fe200028e0615 */
[----:B------:R-:W-:-:S13]  /*6fd0*/  ISETP.GT.AND P5, PT, R0, 0xc8, P6 ;  /* 0x000000c80000780c */ /* 0x000fda00037a4270 */
[----:B------:R-:W-:Y:S05]  /*6fe0*/  @!P5 BRA `(.L_x_183) ;  /* 0x00000000000cd947 */ /* 0x000fea0003800000 */
[----:B------:R-:W-:-:S04]  /*6ff0*/  IADD3 R16, P6, R8, UR22, RZ ;  /* 0x0000001608107c10 */ /* 0x000fc8000ffde0ff */
[----:B------:R-:W-:-:S05]  /*7000*/  IADD3.X R17, R9, UR4, RZ, P6, !PT ;  /* 0x0000000409117c10 */ /* 0x000fca000b7fe4ff */
[----:B------:R1:W5:Y:S04]  /*7010*/  LDG.E.LTC128B.U16 R16, desc[UR16][R16.64] ;  /* 0x0000001010107981 */ /* 0x000368000c1e1520 */
.L_x_183:
[----:B------:R-:W-:Y:S05]  /*7020*/  BSYNC B0 ;  /* 0x0000000000007941 */ /* 0x000fea0003800000 */
.L_x_182:
[----:B-1---5:R-:W-:Y:S01]  /*7030*/  HADD2.F32 R17, -RZ, R16.H0_H0 ;  /* 0x20000010ff117230 */ /* 0x022fe20000004100 */
        /* <DEDUP_REMOVED lines=9> */
[----:B-1----:R-:W-:Y:S05]  /*70d0*/  @!P5 BRA `(.L_x_185) ;  /* 0x00000000000cd947 */ /* 0x002fea0003800000 */
[----:B------:R-:W-:-:S04]  /*70e0*/  IADD3 R16, P6, R8, UR21, RZ ;  /* 0x0000001508107c10 */ /* 0x000fc8000ffde0ff */
[----:B------:R-:W-:-:S05]  /*70f0*/  IADD3.X R17, R9, UR4, RZ, P6, !PT ;  /* 0x0000000409117c10 */ /* 0x000fca000b7fe4ff */
[----:B------:R1:W5:Y:S04]  /*7100*/  LDG.E.LTC128B.U16 R16, desc[UR16][R16.64] ;  /* 0x0000001010107981 */ /* 0x000368000c1e1520 */
.L_x_185:
[----:B------:R-:W-:Y:S05]  /*7110*/  BSYNC B0 ;  /* 0x0000000000007941 */ /* 0x000fea0003800000 */
.L_x_184:
        /* <DEDUP_REMOVED lines=12> */
[----:B-1----:R-:W-:-:S05]  /*71e0*/  IADD3.X R17, R5, UR4, RZ, P6, !PT ;  /* 0x0000000405117c10 */ /* 0x002fca000b7fe4ff */
[----:B------:R3:W5:Y:S04]  /*71f0*/  LDG.E.LTC128B.U16 R16, desc[UR16][R16.64] ;  /* 0x0000001010107981 */ /* 0x000768000c1e1520 */
.L_x_187:
[----:B------:R-:W-:Y:S05]  /*7200*/  BSYNC B0 ;  /* 0x0000000000007941 */ /* 0x000fea0003800000 */
.L_x_186:
[----:B-----5:R-:W-:Y:S01]  /*7210*/  HADD2.F32 R15, -RZ, R16.H0_H0 ;  /* 0x20000010ff0f7230 */ /* 0x020fe20000004100 */
[----:B------:R-:W-:Y:S01]  /*7220*/  ISETP.GT.AND P6, PT, R10, 0x9, PT ;  /* 0x000000090a00780c */ /* 0x000fe20003fc4270 */
[----:B------:R-:W-:Y:S03]  /*7230*/  BSSY B0, `(.L_x_188) ;  /* 0x000000e000007945 */ /* 0x000fe60003800000 */
[----:B------:R-:W-:-:S04]  /*7240*/  FMUL R15, R15, R14 ;  /* 0x0000000e0f0f7220 */ /* 0x000fc80000400000 */
[----:B------:R-:W-:-:S05]  /*7250*/  FFMA R15, R28, R11, R15 ;  /* 0x0000000b1c0f7223 */ /* 0x000fca000000000f */
[----:B------:R-:W-:-:S04]  /*7260*/  F2FP.F16.F32.PACK_AB R15, RZ, R15 ;  /* 0x0000000fff0f723e */ /* 0x000fc800000000ff */
[----:B-1-3--:R-:W-:Y:S02]  /*7270*/  PRMT R17, R15, 0x7610, R17 ;  /* 0x000076100f117816 */ /* 0x00afe40000000011 */
[----:B------:R-:W-:-:S03]  /*7280*/  PRMT R15, R16, 0x7610, R15 ;  /* 0x00007610100f7816 */ /* 0x000fc6000000000f */
        /* <DEDUP_REMOVED lines=8> */
.L_x_189:
[----:B------:R-:W-:Y:S05]  /*7310*/  BSYNC B0 ;  /* 0x0000000000007941 */ /* 0x000fea0003800000 */
.L_x_188:
[----:B-1---5:R-:W-:Y:S01]  /*7320*/  HADD2.F32 R13, -RZ, R15.H0_H0 ;  /* 0x2000000fff0d7230 */ /* 0x022fe20000004100 */
[----:B------:R-:W-:Y:S01]  /*7330*/  ISETP.GT.AND P6, PT, R10, 0x8, PT ;  /* 0x000000080a00780c */ /* 0x000fe20003fc4270 */
        /* <DEDUP_REMOVED lines=14> */
.L_x_191:
[----:B------:R-:W-:Y:S05]  /*7420*/  BSYNC B0 ;  /* 0x0000000000007941 */ /* 0x000fea0003800000 */
.L_x_190:
        /* <DEDUP_REMOVED lines=14> */
.L_x_193:
[----:B------:R-:W-:Y:S05]  /*7510*/  BSYNC B0 ;  /* 0x0000000000007941 */ /* 0x000fea0003800000 */
.L_x_192:
        /* <DEDUP_REMOVED lines=14> */
.L_x_195:
[----:B------:R-:W-:Y:S05]  /*7600*/  BSYNC B0 ;  /* 0x0000000000007941 */ /* 0x000fea0003800000 */
.L_x_194:
        /* <DEDUP_REMOVED lines=14> */
.L_x_197:
[----:B------:R-:W-:Y:S05]  /*76f0*/  BSYNC B0 ;  /* 0x0000000000007941 */ /* 0x000fea0003800000 */
.L_x_196:
[----:B-1---5:R-:W-:Y:S01]  /*7700*/  HADD2.F32 R13, -RZ, R12.H0_H0 ;  /* 0x2000000cff0d7230 */ /* 0x022fe20000004100 */
[----:B------:R-:W-:Y:S01]  /*7710*/  ISETP.GT.AND P6, PT, R10, 0x10, PT ;  /* 0x000000100a00780c */ /* 0x000fe20003fc4270 */
        /* <DEDUP_REMOVED lines=13> */
.L_x_199:
[----:B------:R-:W-:Y:S05]  /*77f0*/  BSYNC B0 ;  /* 0x0000000000007941 */ /* 0x000fea0003800000 */
.L_x_198:
        /* <DEDUP_REMOVED lines=14> */
.L_x_201:
[----:B------:R-:W-:Y:S05]  /*78e0*/  BSYNC B0 ;  /* 0x0000000000007941 */ /* 0x000fea0003800000 */
.L_x_200:
        /* <DEDUP_REMOVED lines=14> */
.L_x_203:
[----:B------:R-:W-:Y:S05]  /*79d0*/  BSYNC B0 ;  /* 0x0000000000007941 */ /* 0x000fea0003800000 */
.L_x_202:
        /* <DEDUP_REMOVED lines=14> */
.L_x_205:
[----:B------:R-:W-:Y:S05]  /*7ac0*/  BSYNC B0 ;  /* 0x0000000000007941 */ /* 0x000fea0003800000 */
.L_x_204:
        /* <DEDUP_REMOVED lines=15> */
.L_x_207:
[----:B------:R-:W-:Y:S05]  /*7bc0*/  BSYNC B0 ;  /* 0x0000000000007941 */ /* 0x000fea0003800000 */
.L_x_206:
        /* <DEDUP_REMOVED lines=14> */
.L_x_209:
[----:B------:R-:W-:Y:S05]  /*7cb0*/  BSYNC B0 ;  /* 0x0000000000007941 */ /* 0x000fea0003800000 */
.L_x_208:
        /* <DEDUP_REMOVED lines=15> */
.L_x_211:
[----:B------:R-:W-:Y:S05]  /*7db0*/  BSYNC B0 ;  /* 0x0000000000007941 */ /* 0x000fea0003800000 */
.L_x_210:
        /* <DEDUP_REMOVED lines=14> */
.L_x_213:
[----:B------:R-:W-:Y:S05]  /*7ea0*/  BSYNC B0 ;  /* 0x0000000000007941 */ /* 0x000fea0003800000 */
.L_x_212:
[----:B-1---5:R-:W-:Y:S01]  /*7eb0*/  HADD2.F32 R13, -RZ, R12.H0_H0 ;  /* 0x2000000cff0d7230 */ /* 0x022fe20000004100 */
[----:B------:R-:W-:Y:S01]  /*7ec0*/  ISETP.GT.AND P6, PT, R10, 0x20, PT ;  /* 0x000000200a00780c */ /* 0x000fe20003fc4270 */
[----:B------:R-:W-:Y:S03]  /*7ed0*/  BSSY B0, `(.L_x_214) ;  /* 0x000000a000007945 */ /* 0x000fe60003800000 */
[----:B------:R-:W-:-:S04]  /*7ee0*/  FMUL R20, R13, R14 ;  /* 0x0000000e0d147220 */ /* 0x000fc80000400000 */
[----:B------:R-:W-:-:S05]  /*7ef0*/  FFMA R20, R41, R11, R20 ;  /* 0x0000000b29147223 */ /* 0x000fca0000000014 */
[----:B------:R-:W-:-:S05]  /*7f00*/  F2FP.F16.F32.PACK_AB R20, RZ, R20 ;  /* 0x00000014ff14723e */ /* 0x000fca00000000ff */
[----:B------:R1:W-:Y:S01]  /*7f10*/  @P5 STG.E.U16 desc[UR16][R24.64], R20 ;  /* 0x0000001418005986 */ /* 0x0003e2000c101510 */
[----:B------:R-:W-:-:S13]  /*7f20*/  ISETP.GT.AND P5, PT, R0, 0xc8, P6 ;  /* 0x000000c80000780c */ /* 0x000fda00037a4270 */
[----:B-1----:R-:W-:Y:S05]  /*7f30*/  @!P5 BRA `(.L_x_215) ;  /* 0x00000000000cd947 */ /* 0x002fea0003800000 */
[----:B------:R-:W-:-:S04]  /*7f40*/  IADD3 R12, P6, R8, UR12, RZ ;  /* 0x0000000c080c7c10 */ /* 0x000fc8000ffde0ff */
[----:B------:R-:W-:-:S05]  /*7f50*/  IADD3.X R13, R9, UR4, RZ, P6, !PT ;  /* 0x00000004090d7c10 */ /* 0x000fca000b7fe4ff */
[----:B------:R1:W5:Y:S04]  /*7f60*/  LDG.E.LTC128B.U16 R12, desc[UR16][R12.64] ;  /* 0x000000100c0c7981 */ /* 0x000368000c1e1520 */
.L_x_215:
[----:B------:R-:W-:Y:S05]  /*7f70*/  BSYNC B0 ;  /* 0x0000000000007941 */ /* 0x000fea0003800000 */
.L_x_214:
        /* <DEDUP_REMOVED lines=12> */
.L_x_217:
[----:B------:R-:W-:Y:S05]  /*8040*/  BSYNC B0 ;  /* 0x0000000000007941 */ /* 0x000fea0003800000 */
.L_x_216:
        /* <DEDUP_REMOVED lines=15> */
.L_x_219:
[----:B------:R-:W-:Y:S05]  /*8140*/  BSYNC B0 ;  /* 0x0000000000007941 */ /* 0x000fea0003800000 */
.L_x_218:
[----:B-1---5:R-:W-:Y:S01]  /*8150*/  HADD2.F32 R13, -RZ, R12.H0_H0 ;  /* 0x2000000cff0d7230 */ /* 0x022fe20000004100 */
        /* <DEDUP_REMOVED lines=12> */
.L_x_221:
[----:B------:R-:W-:Y:S05]  /*8220*/  BSYNC B0 ;  /* 0x0000000000007941 */ /* 0x000fea0003800000 */
.L_x_220:
[----:B-1---5:R-:W-:Y:S01]  /*8230*/  HADD2.F32 R13, -RZ, R12.H0_H0 ;  /* 0x2000000cff0d7230 */ /* 0x022fe20000004100 */
[----:B------:R-:W-:Y:S01]  /*8240*/  ISETP.GT.AND P6, PT, R10, 0x28, PT ;  /* 0x000000280a00780c */ /* 0x000fe20003fc4270 */
[----:B------:R-:W-:Y:S03]  /*8250*/  BSSY B0, `(.L_x_222) ;  /* 0x000000c000007945 */ /* 0x000fe60003800000 */
[----:B------:R-:W-:Y:S01]  /*8260*/  FMUL R10, R13, R14 ;  /* 0x0000000e0d0a7220 */ /* 0x000fe20000400000 */
[----:B------:R-:W-:-:S03]  /*8270*/  ISETP.GT.AND P6, PT, R0, 0xc8, P6 ;  /* 0x000000c80000780c */ /* 0x000fc600037c4270 */
[----:B------:R-:W-:-:S05]  /*8280*/  FFMA R10, R45, R11, R10 ;  /* 0x0000000b2d0a7223 */ /* 0x000fca000000000a */
[----:B------:R-:W-:-:S04]  /*8290*/  F2FP.F16.F32.PACK_AB R10, RZ, R10 ;  /* 0x0000000aff0a723e */ /* 0x000fc800000000ff */
[----:B------:R-:W-:Y:S02]  /*82a0*/  PRMT R13, R10, 0x7610, R13 ;  /* 0x000076100a0d7816 */ /* 0x000fe4000000000d */
[----:B------:R-:W-:-:S03]  /*82b0*/  PRMT R10, R12, 0x7610, R10 ;  /* 0x000076100c0a7816 */ /* 0x000fc6000000000a */
[----:B------:R1:W-:Y:S01]  /*82c0*/  @P5 STG.E.U16 desc[UR16][R18.64], R13 ;  /* 0x0000000d12005986 */ /* 0x0003e2000c101510 */
[----:B------:R-:W-:Y:S05]  /*82d0*/  @!P6 BRA `(.L_x_223) ;  /* 0x00000000000ce947 */ /* 0x000fea0003800000 */
[----:B------:R-:W-:-:S04]  /*82e0*/  IADD3 R12, P5, R8, UR10, RZ ;  /* 0x0000000a080c7c10 */ /* 0x000fc8000ffbe0ff */
[----:B-1----:R-:W-:-:S05]  /*82f0*/  IADD3.X R13, R9, UR4, RZ, P5, !PT ;  /* 0x00000004090d7c10 */ /* 0x002fca000affe4ff */
[----:B------:R3:W5:Y:S04]  /*8300*/  LDG.E.LTC128B.U16 R10, desc[UR16][R12.64] ;  /* 0x000000100c0a7981 */ /* 0x000768000c1e1520 */
.L_x_223:
[----:B------:R-:W-:Y:S05]  /*8310*/  BSYNC B0 ;  /* 0x0000000000007941 */ /* 0x000fea0003800000 */
.L_x_222:
[----:B-1-3-5:R-:W-:Y:S01]  /*8320*/  HADD2.F32 R13, -RZ, R10.H0_H0 ;  /* 0x2000000aff0d7230 */ /* 0x02afe20000004100 */
[----:B------:R-:W-:Y:S01]  /*8330*/  IADD3 R12, P5, R6, R101, RZ ;  /* 0x00000065060c7210 */ /* 0x000fe20007fbe0ff */
[----:B------:R-:W-:Y:S01]  /*8340*/  BSSY B0, `(.L_x_224) ;  /* 0x000000b000007945 */ /* 0x000fe20003800000 */
[----:B------:R-:W-:Y:S02]  /*8350*/  ISETP.GT.AND P4, PT, R0, 0xc8, P4 ;  /* 0x000000c80000780c */ /* 0x000fe40002784270 */
[----:B------:R-:W-:-:S04]  /*8360*/  FMUL R13, R13, R14 ;  /* 0x0000000e0d0d7220 */ /* 0x000fc80000400000 */
[----:B------:R-:W-:-:S05]  /*8370*/  FFMA R13, R46, R11, R13 ;  /* 0x0000000b2e0d7223 */ /* 0x000fca000000000d */
[----:B------:R-:W-:Y:S01]  /*8380*/  F2FP.F16.F32.PACK_AB R15, RZ, R13 ;  /* 0x0000000dff0f723e */ /* 0x000fe200000000ff */
[----:B------:R-:W-:-:S05]  /*8390*/  IMAD.X R13, R7, 0x1, R21, P5 ;  /* 0x00000001070d7824 */ /* 0x000fca00028e0615 */
[----:B------:R1:W-:Y:S01]  /*83a0*/  @P6 STG.E.U16 desc[UR16][R12.64], R15 ;  /* 0x0000000f0c006986 */ /* 0x0003e2000c101510 */
[----:B------:R-:W-:Y:S05]  /*83b0*/  @!P4 BRA `(.L_x_225) ;  /* 0x00000000000cc947 */ /* 0x000fea0003800000 */
[----:B-1----:R-:W-:-:S04]  /*83c0*/  IADD3 R12, P5, R8, UR9, RZ ;  /* 0x00000009080c7c10 */ /* 0x002fc8000ffbe0ff */
[----:B------:R-:W-:-:S05]  /*83d0*/  IADD3.X R13, R9, UR4, RZ, P5, !PT ;  /* 0x00000004090d7c10 */ /* 0x000fca000affe4ff */
[----:B------:R3:W5:Y:S04]  /*83e0*/  LDG.E.LTC128B.U16 R10, desc[UR16][R12.64] ;  /* 0x000000100c0a7981 */ /* 0x000768000c1e1520 */
.L_x_225:
[----:B------:R-:W-:Y:S05]  /*83f0*/  BSYNC B0 ;  /* 0x0000000000007941 */ /* 0x000fea0003800000 */
.L_x_224:
[----:B-1-3-5:R-:W-:Y:S01]  /*8400*/  HADD2.F32 R13, -RZ, R10.H0_H0 ;  /* 0x2000000aff0d7230 */ /* 0x02afe20000004100 */
[----:B------:R-:W-:Y:S01]  /*8410*/  ISETP.GT.AND P5, PT, R0, 0xc0, P3 ;  /* 0x000000c00000780c */ /* 0x000fe20001fa4270 */
[----:B------:R-:W-:Y:S03]  /*8420*/  BSSY B0, `(.L_x_226) ;  /* 0x000000b000007945 */ /* 0x000fe60003800000 */
[----:B------:R-:W-:-:S04]  /*8430*/  FMUL R12, R13, R14 ;  /* 0x0000000e0d0c7220 */ /* 0x000fc80000400000 */
[----:B------:R-:W-:Y:S01]  /*8440*/  FFMA R47, R47, R11, R12 ;  /* 0x0000000b2f2f7223 */ /* 0x000fe2000000000c */
[----:B------:R-:W-:-:S04]  /*8450*/  IADD3 R12, P6, R6, R103, RZ ;  /* 0x00000067060c7210 */ /* 0x000fc80007fde0ff */
[----:B------:R-:W-:Y:S01]  /*8460*/  F2FP.F16.F32.PACK_AB R47, RZ, R47 ;  /* 0x0000002fff2f723e */ /* 0x000fe200000000ff */
[----:B------:R-:W-:-:S05]  /*8470*/  IMAD.X R13, R7, 0x1, R21, P6 ;  /* 0x00000001070d7824 */ /* 0x000fca00030e0615 */
[----:B------:R1:W-:Y:S01]  /*8480*/  @P4 STG.E.U16 desc[UR16][R12.64], R47 ;  /* 0x0000002f0c004986 */ /* 0x0003e2000c101510 */
[----:B------:R-:W-:Y:S05]  /*8490*/  @!P5 BRA `(.L_x_227) ;  /* 0x00000000000cd947 */ /* 0x000fea0003800000 */
[----:B-1----:R-:W-:-:S04]  /*84a0*/  IADD3 R12, P4, R4, UR8, RZ ;  /* 0x00000008040c7c10 */ /* 0x002fc8000ff9e0ff */
[----:B------:R-:W-:-:S05]  /*84b0*/  IADD3.X R13, R5, UR4, RZ, P4, !PT ;  /* 0x00000004050d7c10 */ /* 0x000fca000a7fe4ff */
[----:B------:R3:W5:Y:S04]  /*84c0*/  LDG.E.LTC128B.U16 R10, desc[UR16][R12.64] ;  /* 0x000000100c0a7981 */ /* 0x000768000c1e1520 */
.L_x_227:
[----:B------:R-:W-:Y:S05]  /*84d0*/  BSYNC B0 ;  /* 0x0000000000007941 */ /* 0x000fea0003800000 */
.L_x_226:
        /* <DEDUP_REMOVED lines=13> */
.L_x_229:
[----:B------:R-:W-:Y:S05]  /*85b0*/  BSYNC B0 ;  /* 0x0000000000007941 */ /* 0x000fea0003800000 */
.L_x_228:
        /* <DEDUP_REMOVED lines=13> */
.L_x_231:
[----:B------:R-:W-:Y:S05]  /*8690*/  BSYNC B0 ;  /* 0x0000000000007941 */ /* 0x000fea0003800000 */
.L_x_230:
        /* <DEDUP_REMOVED lines=13> */
.L_x_233:
[----:B------:R-:W-:Y:S05]  /*8770*/  BSYNC B0 ;  /* 0x0000000000007941 */ /* 0x000fea0003800000 */
.L_x_232:
        /* <DEDUP_REMOVED lines=13> */
.L_x_235:
[----:B------:R-:W-:Y:S05]  /*8850*/  BSYNC B0 ;  /* 0x0000000000007941 */ /* 0x000fea0003800000 */
.L_x_234:
[----:B-1-3-5:R-:W-:Y:S01]  /*8860*/  HADD2.F32 R13, -RZ, R10.H0_H0 ;  /* 0x2000000aff0d7230 */ /* 0x02afe20000004100 */
[----:B------:R-:W-:Y:S01]  /*8870*/  IADD3 R12, P4, R2, R109, RZ ;  /* 0x0000006d020c7210 */ /* 0x000fe20007f9e0ff */
[----:B------:R-:W-:Y:S01]  /*8880*/  BSSY B0, `(.L_x_236) ;  /* 0x000000b000007945 */ /* 0x000fe20003800000 */
[----:B------:R-:W-:Y:S02]  /*8890*/  ISETP.GT.AND P2, PT, R0, 0xc0, P0 ;  /* 0x000000c00000780c */ /* 0x000fe40000744270 */
[----:B------:R-:W-:-:S04]  /*88a0*/  FMUL R13, R13, R14 ;  /* 0x0000000e0d0d7220 */ /* 0x000fc80000400000 */
[----:B------:R-:W-:-:S05]  /*88b0*/  FFMA R13, R52, R11, R13 ;  /* 0x0000000b340d7223 */ /* 0x000fca000000000d */
[----:B------:R-:W-:Y:S01]  /*88c0*/  F2FP.F16.F32.PACK_AB R15, RZ, R13 ;  /* 0x0000000dff0f723e */ /* 0x000fe200000000ff */
[----:B------:R-:W-:Y:S01]  /*88d0*/  IMAD.X R13, R3, 0x1, R21, P4 ;  /* 0x00000001030d7824 */ /* 0x000fe200020e0615 */
[----:B--2---:R-:W-:-:S04]  /*88e0*/  IADD3 R4, P4, R4, UR5, RZ ;  /* 0x0000000504047c10 */ /* 0x004fc8000ff9e0ff */
[----:B------:R1:W-:Y:S01]  /*88f0*/  @P3 STG.E.U16 desc[UR16][R12.64], R15 ;  /* 0x0000000f0c003986 */ /* 0x0003e2000c101510 */
[----:B------:R-:W-:Y:S01]  /*8900*/  IADD3.X R5, R5, UR4, RZ, P4, !PT ;  /* 0x0000000405057c10 */ /* 0x000fe2000a7fe4ff */
[----:B------:R-:W-:Y:S07]  /*8910*/  @!P2 BRA `(.L_x_237) ;  /* 0x000000000004a947 */ /* 0x000fee0003800000 */
[----:B------:R2:W5:Y:S02]  /*8920*/  LDG.E.LTC128B.U16 R10, desc[UR16][R4.64] ;  /* 0x00000010040a7981 */ /* 0x000564000c1e1520 */
.L_x_237:
[----:B------:R-:W-:Y:S05]  /*8930*/  BSYNC B0 ;  /* 0x0000000000007941 */ /* 0x000fea0003800000 */
.L_x_236:
[----:B--2--5:R-:W-:Y:S01]  /*8940*/  HADD2.F32 R5, -RZ, R10.H0_H0 ;  /* 0x2000000aff057230 */ /* 0x024fe20000004100 */
[----:B------:R-:W-:Y:S01]  /*8950*/  IADD3 R2, P3, R2, R111, RZ ;  /* 0x0000006f02027210 */ /* 0x000fe20007f7e0ff */
[----:B------:R-:W-:Y:S01]  /*8960*/  BSSY B0, `(.L_x_238) ;  /* 0x000000b000007945 */ /* 0x000fe20003800000 */
[----:B------:R-:W-:Y:S02]  /*8970*/  ISETP.GT.AND P1, PT, R0, 0xc8, P1 ;  /* 0x000000c80000780c */ /* 0x000fe40000f24270 */
[----:B------:R-:W-:Y:S01]  /*8980*/  FMUL R4, R5, R14 ;  /* 0x0000000e05047220 */ /* 0x000fe20000400000 */
[----:B------:R-:W-:-:S03]  /*8990*/  IMAD.X R3, R3, 0x1, R21, P3 ;  /* 0x0000000103037824 */ /* 0x000fc600018e0615 */
[----:B------:R-:W-:-:S05]  /*89a0*/  FFMA R4, R53, R11, R4 ;  /* 0x0000000b35047223 */ /* 0x000fca0000000004 */
[----:B------:R-:W-:-:S05]  /*89b0*/  F2FP.F16.F32.PACK_AB R4, RZ, R4 ;  /* 0x00000004ff04723e */ /* 0x000fca00000000ff */
[----:B------:R2:W-:Y:S01]  /*89c0*/  @P2 STG.E.U16 desc[UR16][R2.64], R4 ;  /* 0x0000000402002986 */ /* 0x0005e2000c101510 */
[----:B------:R-:W-:Y:S05]  /*89d0*/  @!P1 BRA `(.L_x_239) ;  /* 0x00000000000c9947 */ /* 0x000fea0003800000 */
[----:B--2---:R-:W-:-:S04]  /*89e0*/  IADD3 R2, P2, R8, UR6, RZ ;  /* 0x0000000608027c10 */ /* 0x004fc8000ff5e0ff */
[----:B------:R-:W-:-:S05]  /*89f0*/  IADD3.X R3, R9, UR4, RZ, P2, !PT ;  /* 0x0000000409037c10 */ /* 0x000fca00097fe4ff */
[----:B------:R3:W5:Y:S04]  /*8a00*/  LDG.E.LTC128B.U16 R10, desc[UR16][R2.64] ;  /* 0x00000010020a7981 */ /* 0x000768000c1e1520 */
.L_x_239:
[----:B------:R-:W-:Y:S05]  /*8a10*/  BSYNC B0 ;  /* 0x0000000000007941 */ /* 0x000fea0003800000 */
.L_x_238:
[----:B--23-5:R-:W-:Y:S01]  /*8a20*/  HADD2.F32 R3, -RZ, R10.H0_H0 ;  /* 0x2000000aff037230 */ /* 0x02cfe20000004100 */
[----:B------:R-:W-:Y:S01]  /*8a30*/  IADD3 R2, P2, R6, R109, RZ ;  /* 0x0000006d06027210 */ /* 0x000fe20007f5e0ff */
[----:B------:R-:W-:Y:S01]  /*8a40*/  BSSY B0, `(.L_x_240) ;  /* 0x000000c000007945 */ /* 0x000fe20003800000 */
[----:B------:R-:W-:Y:S02]  /*8a50*/  ISETP.GT.AND P0, PT, R0, 0xc8, P0 ;  /* 0x000000c80000780c */ /* 0x000fe40000704270 */
[----:B------:R-:W-:-:S04]  /*8a60*/  FMUL R3, R3, R14 ;  /* 0x0000000e03037220 */ /* 0x000fc80000400000 */
[----:B------:R-:W-:-:S05]  /*8a70*/  FFMA R3, R54, R11, R3 ;  /* 0x0000000b36037223 */ /* 0x000fca0000000003 */
[----:B------:R-:W-:Y:S01]  /*8a80*/  F2FP.F16.F32.PACK_AB R5, RZ, R3 ;  /* 0x00000003ff05723e */ /* 0x000fe200000000ff */
[----:B------:R-:W-:Y:S01]  /*8a90*/  IMAD.X R3, R7, 0x1, R21, P2 ;  /* 0x0000000107037824 */ /* 0x000fe200010e0615 */
[----:B------:R-:W-:Y:S02]  /*8aa0*/  IADD3 R4, P2, R8, UR5, RZ ;  /* 0x0000000508047c10 */ /* 0x000fe4000ff5e0ff */
[----:B------:R-:W-:Y:S02]  /*8ab0*/  PRMT R0, R5, 0x7610, R0 ;  /* 0x0000761005007816 */ /* 0x000fe40000000000 */
[----:B------:R-:W-:-:S03]  /*8ac0*/  IADD3.X R5, R9, UR4, RZ, P2, !PT ;  /* 0x0000000409057c10 */ /* 0x000fc600097fe4ff */
[----:B------:R2:W-:Y:S01]  /*8ad0*/  @P1 STG.E.U16 desc[UR16][R2.64], R0 ;  /* 0x0000000002001986 */ /* 0x0005e2000c101510 */
[----:B------:R-:W-:Y:S05]  /*8ae0*/  @!P0 BRA `(.L_x_241) ;  /* 0x0000000000048947 */ /* 0x000fea0003800000 */
[----:B------:R3:W5:Y:S02]  /*8af0*/  LDG.E.LTC128B.U16 R10, desc[UR16][R4.64] ;  /* 0x00000010040a7981 */ /* 0x000764000c1e1520 */
.L_x_241:
[----:B------:R-:W-:Y:S05]  /*8b00*/  BSYNC B0 ;  /* 0x0000000000007941 */ /* 0x000fea0003800000 */
.L_x_240:
[----:B--2--5:R-:W-:Y:S01]  /*8b10*/  HADD2.F32 R3, -RZ, R10.H0_H0 ;  /* 0x2000000aff037230 */ /* 0x024fe20000004100 */
[----:B------:R-:W-:-:S04]  /*8b20*/  IADD3 R2, P1, R6, R111, RZ ;  /* 0x0000006f06027210 */ /* 0x000fc80007f3e0ff */
[----:B------:R-:W-:-:S04]  /*8b30*/  FMUL R14, R3, R14 ;  /* 0x0000000e030e7220 */ /* 0x000fc80000400000 */
[----:B------:R-:W-:Y:S01]  /*8b40*/  FFMA R14, R55, R11, R14 ;  /* 0x0000000b370e7223 */ /* 0x000fe2000000000e */
[----:B------:R-:W-:Y:S06]  /*8b50*/  @!P0 EXIT ;  /* 0x000000000000894d */ /* 0x000fec0003800000 */
[----:B------:R-:W-:Y:S01]  /*8b60*/  F2FP.F16.F32.PACK_AB R14, RZ, R14 ;  /* 0x0000000eff0e723e */ /* 0x000fe200000000ff */
[----:B------:R-:W-:-:S05]  /*8b70*/  IMAD.X R3, R7, 0x1, R21, P1 ;  /* 0x0000000107037824 */ /* 0x000fca00008e0615 */
[----:B------:R-:W-:Y:S01]  /*8b80*/  STG.E.U16 desc[UR16][R2.64], R14 ;  /* 0x0000000e02007986 */ /* 0x000fe2000c101510 */
[----:B------:R-:W-:Y:S05]  /*8b90*/  EXIT ;  /* 0x000000000000794d */ /* 0x000fea0003800000 */
.L_x_21:
[----:B------:R-:W-:Y:S01]  /*8ba0*/  ULDC.64 UR4, c[0x0][0x650] ;  /* 0x0001940000047ab9 */ /* 0x000fe20000000a00 */
[-C--:B------:R-:W-:Y:S01]  /*8bb0*/  FMUL R120, R120, R11.reuse ;  /* 0x0000000b78787220 */ /* 0x080fe20000400000 */
[----:B------:R-:W-:Y:S01]  /*8bc0*/  LEA R2, P1, R18, UR4, 0x1 ;  /* 0x0000000412027c11 */ /* 0x000fe2000f8208ff */
[-C--:B------:R-:W-:Y:S01]  /*8bd0*/  FMUL R121, R121, R11.reuse ;  /* 0x0000000b79797220 */ /* 0x080fe20000400000 */
[----:B------:R-:W-:Y:S01]  /*8be0*/  ISETP.GT.AND P4, PT, R10, 0x1, PT ;  /* 0x000000010a00780c */ /* 0x000fe20003f84270 */
[-C--:B------:R-:W-:Y:S01]  /*8bf0*/  FMUL R122, R122, R11.reuse ;  /* 0x0000000b7a7a7220 */ /* 0x080fe20000400000 */
[----:B------:R-:W-:Y:S01]  /*8c00*/  F2FP.F16.F32.PACK_AB R120, RZ, R120 ;  /* 0x00000078ff78723e */ /* 0x000fe200000000ff */
[-C--:B------:R-:W-:Y:S01]  /*8c10*/  FMUL R123, R123, R11.reuse ;  /* 0x0000000b7b7b7220 */ /* 0x080fe20000400000 */
[----:B------:R-:W-:Y:S01]  /*8c20*/  LEA.HI.X R3, R18, UR5, R21, 0x1, P1 ;  /* 0x0000000512037c11 */ /* 0x000fe200088f0c15 */
[-C--:B------:R-:W-:Y:S01]  /*8c30*/  FMUL R124, R124, R11.reuse ;  /* 0x0000000b7c7c7220 */ /* 0x080fe20000400000 */
[----:B------:R-:W-:Y:S01]  /*8c40*/  ISETP.GT.AND P2, PT, R10, RZ, PT ;  /* 0x000000ff0a00720c */ /* 0x000fe20003f44270 */
[-C--:B------:R-:W-:Y:S01]  /*8c50*/  FMUL R125, R125, R11.reuse ;  /* 0x0000000b7d7d7220 */ /* 0x080fe20000400000 */
[C---:B------:R-:W-:Y:S01]  /*8c60*/  ISETP.GT.AND P1, PT, R0.reuse, RZ, P4 ;  /* 0x000000ff0000720c */ /* 0x040fe20002724270 */
[----:B------:R-:W-:Y:S01]  /*8c70*/  @P0 STG.E.U16 desc[UR16][R2.64], R120 ;  /* 0x0000007802000986 */ /* 0x000fe2000c101510 */
[----:B------:R-:W-:Y:S01]  /*8c80*/  ISETP.GT.AND P2, PT, R0, 0x8, P2 ;  /* 0x000000080000780c */ /* 0x000fe20001744270 */
[-C--:B------:R-:W-:Y:S01]  /*8c90*/  FMUL R126, R126, R11.reuse ;  /* 0x0000000b7e7e7220 */ /* 0x080fe20000400000 */
[----:B------:R-:W-:Y:S01]  /*8ca0*/  ISETP.GT.AND P0, PT, R0, 0x8, P4 ;  /* 0x000000080000780c */ /* 0x000fe20002704270 */
[-C--:B------:R-:W-:Y:S01]  /*8cb0*/  FMUL R127, R127, R11.reuse ;  /* 0x0000000b7f7f7220 */ /* 0x080fe20000400000 */
[----:B------:R-:W-:Y:S01]  /*8cc0*/  SHF.L.U64.HI R15, R16, 0x1, R15 ;  /* 0x00000001100f7819 */ /* 0x000fe2000001020f */
[-C--:B------:R-:W-:Y:S01]  /*8cd0*/  FMUL R128, R128, R11.reuse ;  /* 0x0000000b80807220 */ /* 0x080fe20000400000 */
[----:B------:R-:W-:Y:S01]  /*8ce0*/  LEA R4, P3, R16, R2, 0x1 ;  /* 0x0000000210047211 */ /* 0x000fe200078608ff */
[----:B------:R-:W-:Y:S01]  /*8cf0*/  FMUL R129, R129, R11 ;  /* 0x0000000b81817220 */ /* 0x000fe20000400000 */
[----:B------:R-:W-:Y:S01]  /*8d00*/  F2FP.F16.F32.PACK_AB R121, RZ, R121 ;  /* 0x00000079ff79723e */ /* 0x000fe200000000ff */
[----:B------:R-:W-:Y:S01]  /*8d10*/  FMUL R130, R130, R11 ;  /* 0x0000000b82827220 */ /* 0x000fe20000400000 */
[----:B------:R-:W-:Y:S01]  /*8d20*/  F2FP.F16.F32.PACK_AB R122, RZ, R122 ;  /* 0x0000007aff7a723e */ /* 0x000fe200000000ff */
[----:B------:R-:W-:Y:S01]  /*8d30*/  IMAD.X R5, R15, 0x1, R3, P3 ;  /* 0x000000010f057824 */ /* 0x000fe200018e0603 */
[----:B------:R-:W-:Y:S01]  /*8d40*/  F2FP.F16.F32.PACK_AB R123, RZ, R123 ;  /* 0x0000007bff7b723e */ /* 0x000fe200000000ff */
[----:B------:R-:W-:Y:S01]  /*8d50*/  @P1 STG.E.U16 desc[UR16][R2.64+0x2], R121 ;  /* 0x0000027902001986 */ /* 0x000fe2000c101510 */
[C---:B------:R-:W-:Y:S01]  /*8d60*/  ISETP.GT.AND P5, PT, R10.reuse, 0x8, PT ;  /* 0x000000080a00780c */ /* 0x040fe20003fa4270 */
[-C--:B------:R-:W-:Y:S01]  /*8d70*/  FMUL R131, R131, R11.reuse ;  /* 0x0000000b83837220 */ /* 0x080fe20000400000 */
[----:B------:R-:W-:Y:S01]  /*8d80*/  ISETP.GT.AND P4, PT, R10, 0x9, PT ;  /* 0x000000090a00780c */ /* 0x000fe20003f84270 */
[----:B------:R-:W-:Y:S01]  /*8d90*/  @P2 STG.E.U16 desc[UR16][R4.64], R122 ;  /* 0x0000007a04002986 */ /* 0x000fe2000c101510 */
[----:B------:R-:W-:Y:S01]  /*8da0*/  ISETP.GT.AND P1, PT, R0, RZ, P5 ;  /* 0x000000ff0000720c */ /* 0x000fe20002f24270 */
[----:B------:R-:W-:Y:S01]  /*8db0*/  IMAD.SHL.U32 R9, R12, 0x80, RZ ;  /* 0x000000800c097824 */ /* 0x000fe200078e00ff */
[C---:B------:R-:W-:Y:S01]  /*8dc0*/  ISETP.GT.AND P2, PT, R0.reuse, RZ, P4 ;  /* 0x000000ff0000720c */ /* 0x040fe20002744270 */
[----:B------:R-:W-:Y:S01]  /*8dd0*/  @P0 STG.E.U16 desc[UR16][R4.64+0x2], R123 ;  /* 0x0000027b04000986 */ /* 0x000fe2000c101510 */
[----:B------:R-:W-:Y:S01]  /*8de0*/  ISETP.GT.AND P0, PT, R0, 0x8, P5 ;  /* 0x000000080000780c */ /* 0x000fe20002f04270 */
[-C--:B------:R-:W-:Y:S01]  /*8df0*/  FMUL R132, R132, R11.reuse ;  /* 0x0000000b84847220 */ /* 0x080fe20000400000 */
[----:B------:R-:W-:Y:S01]  /*8e00*/  F2FP.F16.F32.PACK_AB R124, RZ, R124 ;  /* 0x0000007cff7c723e */ /* 0x000fe200000000ff */
[----:B------:R-:W-:Y:S01]  /*8e10*/  FMUL R133, R133, R11 ;  /* 0x0000000b85857220 */ /* 0x000fe20000400000 */
[----:B------:R-:W-:Y:S01]  /*8e20*/  F2FP.F16.F32.PACK_AB R125, RZ, R125 ;  /* 0x0000007dff7d723e */ /* 0x000fe200000000ff */
[-C--:B------:R-:W-:Y:S01]  /*8e30*/  FMUL R134, R134, R11.reuse ;  /* 0x0000000b86867220 */ /* 0x080fe20000400000 */
[----:B------:R-:W-:Y:S01]  /*8e40*/  F2FP.F16.F32.PACK_AB R126, RZ, R126 ;  /* 0x0000007eff7e723e */ /* 0x000fe200000000ff */
[-C--:B------:R-:W-:Y:S01]  /*8e50*/  FMUL R135, R135, R11.reuse ;  /* 0x0000000b87877220 */ /* 0x080fe20000400000 */
[----:B------:R-:W-:Y:S01]  /*8e60*/  ISETP.GT.AND P3, PT, R10, 0x10, PT ;  /* 0x000000100a00780c */ /* 0x000fe20003f64270 */
[----:B------:R-:W-:Y:S01]  /*8e70*/  @P1 STG.E.U16 desc[UR16][R2.64+0x10], R124 ;  /* 0x0000107c02001986 */ /* 0x000fe2000c101510 */
[----:B------:R-:W-:Y:S01]  /*8e80*/  ISETP.GT.AND P1, PT, R0, 0x8, P4 ;  /* 0x000000080000780c */ /* 0x000fe20002724270 */
[----:B------:R-:W-:Y:S01]  /*8e90*/  FMUL R136, R136, R11 ;  /* 0x0000000b88887220 */ /* 0x000fe20000400000 */
[----:B------:R-:W-:Y:S01]  /*8ea0*/  F2FP.F16.F32.PACK_AB R127, RZ, R127 ;  /* 0x0000007fff7f723e */ /* 0x000fe200000000ff */
[----:B------:R-:W-:Y:S01]  /*8eb0*/  @P2 STG.E.U16 desc[UR16][R2.64+0x12], R125 ;  /* 0x0000127d02002986 */ /* 0x000fe2000c101510 */
[----:B------:R-:W-:Y:S01]  /*8ec0*/  F2FP.F16.F32.PACK_AB R128, RZ, R128 ;  /* 0x00000080ff80723e */ /* 0x000fe200000000ff */
[-C--:B------:R-:W-:Y:S01]  /*8ed0*/  FMUL R137, R137, R11.reuse ;  /* 0x0000000b89897220 */ /* 0x080fe20000400000 */
[----:B------:R-:W-:Y:S01]  /*8ee0*/  ISETP.GT.AND P2, PT, R10, 0x11, PT ;  /* 0x000000110a00780c */ /* 0x000fe20003f44270 */
[----:B------:R-:W-:Y:S01]  /*8ef0*/  @P0 STG.E.U16 desc[UR16][R4.64+0x10], R126 ;  /* 0x0000107e04000986 */ /* 0x000fe2000c101510 */
[----:B------:R-:W-:Y:S01]  /*8f00*/  ISETP.GT.AND P0, PT, R0, RZ, P3 ;  /* 0x000000ff0000720c */ /* 0x000fe20001f04270 */
[----:B------:R-:W-:Y:S01]  /*8f10*/  FMUL R138, R138, R11 ;  /* 0x0000000b8a8a7220 */ /* 0x000fe20000400000 */
[----:B------:R-:W-:Y:S01]  /*8f20*/  F2FP.F16.F32.PACK_AB R129, RZ, R129 ;  /* 0x00000081ff81723e */ /* 0x000fe200000000ff */
[----:B------:R-:W-:Y:S01]  /*8f30*/  FMUL R139, R139, R11 ;  /* 0x0000000b8b8b7220 */ /* 0x000fe20000400000 */
[----:B------:R-:W-:Y:S01]  /*8f40*/  F2FP.F16.F32.PACK_AB R130, RZ, R130 ;  /* 0x00000082ff82723e */ /* 0x000fe200000000ff */
[----:B------:R-:W-:Y:S01]  /*8f50*/  @P1 STG.E.U16 desc[UR16][R4.64+0x12], R127 ;  /* 0x0000127f04001986 */ /* 0x000fe2000c101510 */
[----:B------:R-:W-:Y:S01]  /*8f60*/  F2FP.F16.F32.PACK_AB R131, RZ, R131 ;  /* 0x00000083ff83723e */ /* 0x000fe200000000ff */
[-C--:B------:R-:W-:Y:S01]  /*8f70*/  FMUL R140, R140, R11.reuse ;  /* 0x0000000b8c8c7220 */ /* 0x080fe20000400000 */
[----:B------:R-:W-:Y:S01]  /*8f80*/  SHF.L.U64.HI R13, R12, 0x7, R13 ;  /* 0x000000070c0d7819 */ /* 0x000fe2000001020d */
[-C--:B------:R-:W-:Y:S01]  /*8f90*/  FMUL R141, R141, R11.reuse ;  /* 0x0000000b8d8d7220 */ /* 0x080fe20000400000 */
[----:B------:R-:W-:Y:S01]  /*8fa0*/  LOP3.LUT R15, R9, 0x2, RZ, 0xfc, !PT ;  /* 0x00000002090f7812 */ /* 0x000fe200078efcff */
[-C--:B------:R-:W-:Y:S01]  /*8fb0*/  FMUL R142, R142, R11.reuse ;  /* 0x0000000b8e8e7220 */ /* 0x080fe20000400000 */
[----:B------:R-:W-:Y:S01]  /*8fc0*/  F2FP.F16.F32.PACK_AB R132, RZ, R132 ;  /* 0x00000084ff84723e */ /* 0x000fe200000000ff */
[----:B------:R0:W-:Y:S01]  /*8fd0*/  @P0 STG.E.U16 desc[UR16][R2.64+0x20], R128 ;  /* 0x0000208002000986 */ /* 0x0001e2000c101510 */
[----:B------:R-:W-:Y:S01]  /*8fe0*/  ISETP.GT.AND P0, PT, R0, RZ, P2 ;  /* 0x000000ff0000720c */ /* 0x000fe20001704270 */
[-C--:B------:R-:W-:Y:S01]  /*8ff0*/  FMUL R143, R143, R11.reuse ;  /* 0x0000000b8f8f7220 */ /* 0x080fe20000400000 */
[----:B------:R-:W-:Y:S01]  /*9000*/  ISETP.GT.AND P1, PT, R10, 0x19, PT ;  /* 0x000000190a00780c */ /* 0x000fe20003f24270 */
[----:B------:R-:W-:Y:S01]  /*9010*/  FMUL R144, R144, R11 ;  /* 0x0000000b90907220 */ /* 0x000fe20000400000 */
[----:B------:R-:W-:Y:S01]  /*9020*/  F2FP.F16.F32.PACK_AB R133, RZ, R133 ;  /* 0x00000085ff85723e */ /* 0x000fe200000000ff */
[-C--:B------:R-:W-:Y:S01]  /*9030*/  FMUL R145, R145, R11.reuse ;  /* 0x0000000b91917220 */ /* 0x080fe20000400000 */
[----:B------:R-:W-:Y:S01]  /*9040*/  F2FP.F16.F32.PACK_AB R134, RZ, R134 ;  /* 0x00000086ff86723e */ /* 0x000fe200000000ff */
[----:B------:R-:W-:Y:S01]  /*9050*/  FMUL R146, R146, R11 ;  /* 0x0000000b92927220 */ /* 0x000fe20000400000 */
[----:B------:R-:W-:Y:S01]  /*9060*/  F2FP.F16.F32.PACK_AB R135, RZ, R135 ;  /* 0x00000087ff87723e */ /* 0x000fe200000000ff */
[-C--:B------:R-:W-:Y:S01]  /*9070*/  FMUL R147, R147, R11.reuse ;  /* 0x0000000b93937220 */ /* 0x080fe20000400000 */
[----:B------:R-:W-:Y:S01]  /*9080*/  F2FP.F16.F32.PACK_AB R136, RZ, R136 ;  /* 0x00000088ff88723e */ /* 0x000fe200000000ff */
[----:B------:R-:W-:Y:S01]  /*9090*/  FMUL R148, R148, R11 ;  /* 0x0000000b94947220 */ /* 0x000fe20000400000 */
[----:B------:R-:W-:Y:S01]  /*90a0*/  F2FP.F16.F32.PACK_AB R137, RZ, R137 ;  /* 0x00000089ff89723e */ /* 0x000fe200000000ff */
[----:B------:R1:W-:Y:S01]  /*90b0*/  @P0 STG.E.U16 desc[UR16][R2.64+0x22], R129 ;  /* 0x0000228102000986 */ /* 0x0003e2000c101510 */
[----:B------:R-:W-:Y:S01]  /*90c0*/  ISETP.GT.AND P0, PT, R0, 0x8, P3 ;  /* 0x000000080000780c */ /* 0x000fe20001f04270 */
[-C--:B------:R-:W-:Y:S01]  /*90d0*/  FMUL R149, R149, R11.reuse ;  /* 0x0000000b95957220 */ /* 0x080fe20000400000 */
[----:B------:R-:W-:Y:S01]  /*90e0*/  F2FP.F16.F32.PACK_AB R138, RZ, R138 ;  /* 0x0000008aff8a723e */ /* 0x000fe200000000ff */
[----:B------:R-:W-:Y:S01]  /*90f0*/  FMUL R150, R150, R11 ;  /* 0x0000000b96967220 */ /* 0x000fe20000400000 */
[----:B------:R-:W-:Y:S01]  /*9100*/  F2FP.F16.F32.PACK_AB R139, RZ, R139 ;  /* 0x0000008bff8b723e */ /* 0x000fe200000000ff */
[-C--:B------:R-:W-:Y:S01]  /*9110*/  FMUL R151, R151, R11.reuse ;  /* 0x0000000b97977220 */ /* 0x080fe20000400000 */
[----:B------:R-:W-:Y:S01]  /*9120*/  ISETP.GT.AND P5, PT, R10, 0x28, PT ;  /* 0x000000280a00780c */ /* 0x000fe20003fa4270 */
[-C--:B------:R-:W-:Y:S01]  /*9130*/  FMUL R88, R88, R11.reuse ;  /* 0x0000000b58587220 */ /* 0x080fe20000400000 */
[----:B------:R-:W-:Y:S01]  /*9140*/  F2FP.F16.F32.PACK_AB R140, RZ, R140 ;  /* 0x0000008cff8c723e */ /* 0x000fe200000000ff */
[-C--:B------:R-:W-:Y:S01]  /*9150*/  FMUL R89, R89, R11.reuse ;  /* 0x0000000b59597220 */ /* 0x080fe20000400000 */
[----:B------:R-:W-:Y:S01]  /*9160*/  ISETP.GT.AND P4, PT, R10, 0x29, PT ;  /* 0x000000290a00780c */ /* 0x000fe20003f84270 */
[----:B------:R-:W-:Y:S01]  /*9170*/  FMUL R90, R90, R11 ;  /* 0x0000000b5a5a7220 */ /* 0x000fe20000400000 */
[----:B------:R-:W-:Y:S01]  /*9180*/  F2FP.F16.F32.PACK_AB R141, RZ, R141 ;  /* 0x0000008dff8d723e */ /* 0x000fe200000000ff */
[----:B------:R-:W-:Y:S01]  /*9190*/  @P0 STG.E.U16 desc[UR16][R4.64+0x20], R130 ;  /* 0x0000208204000986 */ /* 0x000fe2000c101510 */
[----:B------:R-:W-:Y:S01]  /*91a0*/  ISETP.GT.AND P0, PT, R0, 0x8, P2 ;  /* 0x000000080000780c */ /* 0x000fe20001704270 */
[-C--:B------:R-:W-:Y:S01]  /*91b0*/  FMUL R91, R91, R11.reuse ;  /* 0x0000000b5b5b7220 */ /* 0x080fe20000400000 */
[----:B------:R-:W-:Y:S01]  /*91c0*/  ISETP.GT.AND P2, PT, R10, 0x18, PT ;  /* 0x000000180a00780c */ /* 0x000fe20003f44270 */
        /* <DEDUP_REMOVED lines=8> */
[----:B------:R-:W-:Y:S01]  /*9250*/  FMUL R96, R96, R11 ;  /* 0x0000000b60607220 */ /* 0x000fe20000400000 */
[----:B------:R-:W-:Y:S01]  /*9260*/  F2FP.F16.F32.PACK_AB R145, RZ, R145 ;  /* 0x00000091ff91723e */ /* 0x000fe200000000ff */
[----:B------:R-:W-:Y:S01]  /*9270*/  @P0 STG.E.U16 desc[UR16][R4.64+0x22], R131 ;  /* 0x0000228304000986 */ /* 0x000fe2000c101510 */
[----:B------:R-:W-:Y:S01]  /*9280*/  IADD3 R6, P0, R9, R2, RZ ;  /* 0x0000000209067210 */ /* 0x000fe20007f1e0ff */
[-C--:B------:R-:W-:Y:S01]  /*9290*/  FMUL R97, R97, R11.reuse ;  /* 0x0000000b61617220 */ /* 0x080fe20000400000 */
[----:B------:R-:W-:Y:S01]  /*92a0*/  F2FP.F16.F32.PACK_AB R146, RZ, R146 ;  /* 0x00000092ff92723e */ /* 0x000fe200000000ff */
[----:B------:R-:W-:Y:S01]  /*92b0*/  FMUL R98, R98, R11 ;  /* 0x0000000b62627220 */ /* 0x000fe20000400000 */
[----:B------:R-:W-:Y:S01]  /*92c0*/  F2FP.F16.F32.PACK_AB R147, RZ, R147 ;  /* 0x00000093ff93723e */ /* 0x000fe200000000ff */
[--C-:B------:R-:W-:Y:S01]  /*92d0*/  IMAD.X R7, R13, 0x1, R3.reuse, P0 ;  /* 0x000000010d077824 */ /* 0x100fe200000e0603 */
[----:B------:R-:W-:Y:S01]  /*92e0*/  IADD3 R18, P0, R15, R2, RZ ;  /* 0x000000020f127210 */ /* 0x000fe20007f1e0ff */
[-C--:B------:R-:W-:Y:S01]  /*92f0*/  FMUL R99, R99, R11.reuse ;  /* 0x0000000b63637220 */ /* 0x080fe20000400000 */
[----:B------:R-:W-:Y:S01]  /*9300*/  F2FP.F16.F32.PACK_AB R148, RZ, R148 ;  /* 0x00000094ff94723e */ /* 0x000fe200000000ff */
[----:B------:R-:W-:Y:S01]  /*9310*/  FMUL R100, R100, R11 ;  /* 0x0000000b64647220 */ /* 0x000fe20000400000 */
[----:B------:R-:W-:Y:S01]  /*9320*/  F2FP.F16.F32.PACK_AB R149, RZ, R149 ;  /* 0x00000095ff95723e */ /* 0x000fe200000000ff */
[----:B------:R-:W-:Y:S01]  /*9330*/  IMAD.X R19, R13, 0x1, R3, P0 ;  /* 0x000000010d137824 */ /* 0x000fe200000e0603 */
[----:B------:R-:W-:Y:S01]  /*9340*/  ISETP.GT.AND P0, PT, R0, RZ, P2 ;  /* 0x000000ff0000720c */ /* 0x000fe20001704270 */
[-C--:B------:R-:W-:Y:S01]  /*9350*/  FMUL R101, R101, R11.reuse ;  /* 0x0000000b65657220 */ /* 0x080fe20000400000 */
[----:B------:R-:W-:Y:S01]  /*9360*/  F2FP.F16.F32.PACK_AB R150, RZ, R150 ;  /* 0x00000096ff96723e */ /* 0x000fe200000000ff */
[----:B------:R-:W-:Y:S01]  /*9370*/  FMUL R102, R102, R11 ;  /* 0x0000000b66667220 */ /* 0x000fe20000400000 */
[----:B------:R-:W-:Y:S01]  /*9380*/  F2FP.F16.F32.PACK_AB R151, RZ, R151 ;  /* 0x00000097ff97723e */ /* 0x000fe200000000ff */
[-C--:B------:R-:W-:Y:S01]  /*9390*/  FMUL R103, R103, R11.reuse ;  /* 0x0000000b67677220 */ /* 0x080fe20000400000 */
[----:B------:R-:W-:Y:S01]  /*93a0*/  LOP3.LUT R21, R9, 0x10, RZ, 0xfc, !PT ;  /* 0x0000001009157812 */ /* 0x000fe200078efcff */
[-C--:B------:R-:W-:Y:S01]  /*93b0*/  FMUL R104, R104, R11.reuse ;  /* 0x0000000b68687220 */ /* 0x080fe20000400000 */
[----:B------:R-:W-:Y:S01]  /*93c0*/  F2FP.F16.F32.PACK_AB R88, RZ, R88 ;  /* 0x00000058ff58723e */ /* 0x000fe200000000ff */
[-C--:B------:R-:W-:Y:S01]  /*93d0*/  FMUL R105, R105, R11.reuse ;  /* 0x0000000b69697220 */ /* 0x080fe20000400000 */
[----:B------:R-:W-:Y:S01]  /*93e0*/  LOP3.LUT R23, R9, 0x12, RZ, 0xfc, !PT ;  /* 0x0000001209177812 */ /* 0x000fe200078efcff */
[----:B------:R-:W-:Y:S01]  /*93f0*/  FMUL R106, R106, R11 ;  /* 0x0000000b6a6a7220 */ /* 0x000fe20000400000 */
[----:B------:R-:W-:Y:S01]  /*9400*/  F2FP.F16.F32.PACK_AB R89, RZ, R89 ;  /* 0x00000059ff59723e */ /* 0x000fe200000000ff */
[----:B------:R-:W-:Y:S01]  /*9410*/  @P0 STG.E.U16 desc[UR16][R2.64+0x30], R132 ;  /* 0x0000308402000986 */ /* 0x000fe2000c101510 */
[----:B------:R-:W-:Y:S01]  /*9420*/  ISETP.GT.AND P0, PT, R0, RZ, P1 ;  /* 0x000000ff0000720c */ /* 0x000fe20000f04270 */
        /* <DEDUP_REMOVED lines=8> */
[-C--:B------:R-:W-:Y:S01]  /*94b0*/  FMUL R111, R111, R11.reuse ;  /* 0x0000000b6f6f7220 */ /* 0x080fe20000400000 */
[----:B------:R-:W-:Y:S01]  /*94c0*/  PRMT R8, R92, 0x7610, R8 ;  /* 0x000076105c087816 */ /* 0x000fe20000000008 */
[-C--:B------:R-:W-:Y:S01]  /*94d0*/  FMUL R112, R112, R11.reuse ;  /* 0x0000000b70707220 */ /* 0x080fe20000400000 */
[----:B------:R-:W-:Y:S01]  /*94e0*/  F2FP.F16.F32.PACK_AB R94, RZ, R94 ;  /* 0x0000005eff5e723e */ /* 0x000fe200000000ff */
[----:B------:R-:W-:Y:S01]  /*94f0*/  @P0 STG.E.U16 desc[UR16][R2.64+0x32], R133 ;  /* 0x0000328502000986 */ /* 0x000fe2000c101510 */
[----:B------:R-:W-:Y:S01]  /*9500*/  ISETP.GT.AND P0, PT, R0, 0x8, P2 ;  /* 0x000000080000780c */ /* 0x000fe20001704270 */
        /* <DEDUP_REMOVED lines=26> */
[----:B------:R-:W-:Y:S01]  /*96b0*/  @P0 STG.E.U16 desc[UR16][R4.64+0x32], R135 ;  /* 0x0000328704000986 */ /* 0x000fe2000c101510 */
[----:B------:R-:W-:Y:S01]  /*96c0*/  ISETP.GT.AND P0, PT, R0, RZ, P2 ;  /* 0x000000ff0000720c */ /* 0x000fe20001704270 */
        /* <DEDUP_REMOVED lines=135> */
[----:B------:R-:W-:-:S02]  /*9f40*/  F2FP.F16.F32.PACK_AB R33, RZ, R33 ;  /* 0x00000021ff21723e */ /* 0x000fc400000000ff */
[----:B------:R-:W-:Y:S01]  /*9f50*/  F2FP.F16.F32.PACK_AB R34, RZ, R34 ;  /* 0x00000022ff22723e */ /* 0x000fe200000000ff */
[----:B------:R-:W-:Y:S01]  /*9f60*/  @P0 STG.E.U16 desc[UR16][R2.64+0x62], R145 ;  /* 0x0000629102000986 */ /* 0x000fe2000c101510 */
[----:B------:R-:W-:Y:S02]  /*9f70*/  ISETP.GT.AND P0, PT, R0, 0x8, P3 ;  /* 0x000000080000780c */ /* 0x000fe40001f04270 */
[----:B------:R-:W-:Y:S02]  /*9f80*/  F2FP.F16.F32.PACK_AB R35, RZ, R35 ;  /* 0x00000023ff23723e */ /* 0x000fe400000000ff */
[----:B------:R-:W-:Y:S02]  /*9f90*/  F2FP.F16.F32.PACK_AB R36, RZ, R36 ;  /* 0x00000024ff24723e */ /* 0x000fe400000000ff */
[----:B------:R-:W-:Y:S02]  /*9fa0*/  F2FP.F16.F32.PACK_AB R37, RZ, R37 ;  /* 0x00000025ff25723e */ /* 0x000fe400000000ff */
[----:B------:R-:W-:-:S02]  /*9fb0*/  F2FP.F16.F32.PACK_AB R38, RZ, R38 ;  /* 0x00000026ff26723e */ /* 0x000fc400000000ff */
[----:B------:R-:W-:Y:S02]  /*9fc0*/  F2FP.F16.F32.PACK_AB R39, RZ, R39 ;  /* 0x00000027ff27723e */ /* 0x000fe400000000ff */
[----:B------:R-:W-:Y:S01]  /*9fd0*/  F2FP.F16.F32.PACK_AB R40, RZ, R40 ;  /* 0x00000028ff28723e */ /* 0x000fe200000000ff */
[----:B------:R-:W-:Y:S01]  /*9fe0*/  @P0 STG.E.U16 desc[UR16][R4.64+0x60], R146 ;  /* 0x0000609204000986 */ /* 0x000fe2000c101510 */
[----:B------:R-:W-:Y:S02]  /*9ff0*/  ISETP.GT.AND P0, PT, R0, 0x8, P1 ;  /* 0x000000080000780c */ /* 0x000fe40000f04270 */
[----:B------:R-:W-:Y:S02]  /*a000*/  F2FP.F16.F32.PACK_AB R41, RZ, R41 ;  /* 0x00000029ff29723e */ /* 0x000fe400000000ff */
[----:B------:R-:W-:Y:S02]  /*a010*/  F2FP.F16.F32.PACK_AB R42, RZ, R42 ;  /* 0x0000002aff2a723e */ /* 0x000fe400000000ff */
[----:B------:R-:W-:-:S02]  /*a020*/  F2FP.F16.F32.PACK_AB R43, RZ, R43 ;  /* 0x0000002bff2b723e */ /* 0x000fc400000000ff */
[----:B------:R-:W-:Y:S02]  /*a030*/  F2FP.F16.F32.PACK_AB R44, RZ, R44 ;  /* 0x0000002cff2c723e */ /* 0x000fe400000000ff */
[----:B------:R-:W-:Y:S02]  /*a040*/  F2FP.F16.F32.PACK_AB R45, RZ, R45 ;  /* 0x0000002dff2d723e */ /* 0x000fe400000000ff */
[----:B------:R-:W-:Y:S01]  /*a050*/  F2FP.F16.F32.PACK_AB R46, RZ, R46 ;  /* 0x0000002eff2e723e */ /* 0x000fe200000000ff */
[----:B------:R-:W-:Y:S01]  /*a060*/  @P0 STG.E.U16 desc[UR16][R4.64+0x62], R147 ;  /* 0x0000629304000986 */ /* 0x000fe2000c101510 */
[----:B------:R-:W-:Y:S02]  /*a070*/  ISETP.GT.AND P0, PT, R0, RZ, P2 ;  /* 0x000000ff0000720c */ /* 0x000fe40001704270 */
[----:B------:R-:W-:Y:S02]  /*a080*/  F2FP.F16.F32.PACK_AB R47, RZ, R47 ;  /* 0x0000002fff2f723e */ /* 0x000fe400000000ff */
[----:B------:R-:W-:-:S02]  /*a090*/  F2FP.F16.F32.PACK_AB R48, RZ, R48 ;  /* 0x00000030ff30723e */ /* 0x000fc400000000ff */
[----:B------:R-:W-:Y:S02]  /*a0a0*/  F2FP.F16.F32.PACK_AB R49, RZ, R49 ;  /* 0x00000031ff31723e */ /* 0x000fe400000000ff */
[----:B------:R-:W-:Y:S02]  /*a0b0*/  F2FP.F16.F32.PACK_AB R50, RZ, R50 ;  /* 0x00000032ff32723e */ /* 0x000fe400000000ff */
[----:B------:R-:W-:Y:S02]  /*a0c0*/  F2FP.F16.F32.PACK_AB R51, RZ, R51 ;  /* 0x00000033ff33723e */ /* 0x000fe400000000ff */
[----:B------:R-:W-:Y:S01]  /*a0d0*/  F2FP.F16.F32.PACK_AB R52, RZ, R52 ;  /* 0x00000034ff34723e */ /* 0x000fe200000000ff */
[----:B------:R-:W-:Y:S01]  /*a0e0*/  @P0 STG.E.U16 desc[UR16][R2.64+0x70], R148 ;  /* 0x0000709402000986 */ /* 0x000fe2000c101510 */
[----:B------:R-:W-:Y:S02]  /*a0f0*/  ISETP.GT.AND P0, PT, R10, 0x39, PT ;  /* 0x000000390a00780c */ /* 0x000fe40003f04270 */
[----:B------:R-:W-:-:S02]  /*a100*/  F2FP.F16.F32.PACK_AB R53, RZ, R53 ;  /* 0x00000035ff35723e */ /* 0x000fc400000000ff */
[----:B------:R-:W-:Y:S02]  /*a110*/  ISETP.GT.AND P6, PT, R0, RZ, P0 ;  /* 0x000000ff0000720c */ /* 0x000fe400007c4270 */
[----:B------:R-:W-:-:S11]  /*a120*/  F2FP.F16.F32.PACK_AB R54, RZ, R54 ;  /* 0x00000036ff36723e */ /* 0x000fd600000000ff */
[----:B------:R-:W-:Y:S01]  /*a130*/  @P6 STG.E.U16 desc[UR16][R2.64+0x72], R149 ;  /* 0x0000729502006986 */ /* 0x000fe2000c101510 */
[----:B------:R-:W-:-:S13]  /*a140*/  ISETP.GT.AND P6, PT, R0, 0x8, P2 ;  /* 0x000000080000780c */ /* 0x000fda00017c4270 */
[----:B------:R-:W-:Y:S01]  /*a150*/  @P6 STG.E.U16 desc[UR16][R4.64+0x70], R150 ;  /* 0x0000709604006986 */ /* 0x000fe2000c101510 */
[----:B------:R-:W-:-:S13]  /*a160*/  ISETP.GT.AND P6, PT, R0, 0x8, P0 ;  /* 0x000000080000780c */ /* 0x000fda00007c4270 */
[----:B------:R-:W-:Y:S01]  /*a170*/  @P6 STG.E.U16 desc[UR16][R4.64+0x72], R151 ;  /* 0x0000729704006986 */ /* 0x000fe2000c101510 */
[----:B0-----:R-:W-:-:S05]  /*a180*/  IADD3 R128, P6, R21, R2, RZ ;  /* 0x0000000215807210 */ /* 0x001fca0007fde0ff */
[----:B-1----:R-:W-:Y:S01]  /*a190*/  IMAD.X R129, R13, 0x1, R3, P6 ;  /* 0x000000010d817824 */ /* 0x002fe200030e0603 */
[----:B------:R-:W-:-:S04]  /*a1a0*/  ISETP.GT.AND P6, PT, R10, RZ, PT ;  /* 0x000000ff0a00720c */ /* 0x000fc80003fc4270 */
[----:B------:R-:W-:-:S13]  /*a1b0*/  ISETP.GT.AND P6, PT, R0, 0x40, P6 ;  /* 0x000000400000780c */ /* 0x000fda00037c4270 */
[----:B------:R-:W-:Y:S01]  /*a1c0*/  @P6 STG.E.U16 desc[UR16][R6.64], R88 ;  /* 0x0000005806006986 */ /* 0x000fe2000c101510 */
[----:B------:R-:W-:-:S05]  /*a1d0*/  IADD3 R120, P6, R23, R2, RZ ;  /* 0x0000000217787210 */ /* 0x000fca0007fde0ff */
[----:B------:R-:W-:Y:S01]  /*a1e0*/  IMAD.X R121, R13, 0x1, R3, P6 ;  /* 0x000000010d797824 */ /* 0x000fe200030e0603 */
[----:B------:R-:W-:-:S04]  /*a1f0*/  ISETP.GT.AND P6, PT, R10, 0x1, PT ;  /* 0x000000010a00780c */ /* 0x000fc80003fc4270 */
[----:B------:R-:W-:-:S13]  /*a200*/  ISETP.GT.AND P6, PT, R0, 0x40, P6 ;  /* 0x000000400000780c */ /* 0x000fda00037c4270 */
[----:B------:R0:W-:Y:S01]  /*a210*/  @P6 STG.E.U16 desc[UR16][R18.64], R89 ;  /* 0x0000005912006986 */ /* 0x0001e2000c101510 */
[----:B------:R-:W-:-:S05]  /*a220*/  IADD3 R16, P6, R9, R4, RZ ;  /* 0x0000000409107210 */ /* 0x000fca0007fde0ff */
[----:B------:R-:W-:Y:S01]  /*a230*/  IMAD.X R17, R13, 0x1, R5, P6 ;  /* 0x000000010d117824 */ /* 0x000fe200030e0605 */
[----:B------:R-:W-:-:S04]  /*a240*/  ISETP.GT.AND P6, PT, R10, RZ, PT ;  /* 0x000000ff0a00720c */ /* 0x000fc80003fc4270 */
[----:B------:R-:W-:Y:S02]  /*a250*/  ISETP.GT.AND P6, PT, R0, 0x48, P6 ;  /* 0x000000480000780c */ /* 0x000fe400037c4270 */
[C---:B0-----:R-:W-:Y:S02]  /*a260*/  LOP3.LUT R19, R9.reuse, 0x20, RZ, 0xfc, !PT ;  /* 0x0000002009137812 */ /* 0x041fe400078efcff */
[----:B------:R-:W-:-:S09]  /*a270*/  LOP3.LUT R89, R9, 0x22, RZ, 0xfc, !PT ;  /* 0x0000002209597812 */ /* 0x000fd200078efcff */
        /* <DEDUP_REMOVED lines=8> */
[----:B------:R-:W-:-:S04]  /*a300*/  ISETP.GT.AND P6, PT, R10, 0x8, PT ;  /* 0x000000080a00780c */ /* 0x000fc80003fc4270 */
[----:B------:R-:W-:Y:S02]  /*a310*/  ISETP.GT.AND P6, PT, R0, 0x40, P6 ;  /* 0x000000400000780c */ /* 0x000fe400037c4270 */
[----:B0-----:R-:W-:-:S11]  /*a320*/  LOP3.LUT R91, R9, 0x30, RZ, 0xfc, !PT ;  /* 0x00000030095b7812 */ /* 0x001fd600078efcff */
[----:B------:R0:W-:Y:S01]  /*a330*/  @P6 STG.E.U16 desc[UR16][R128.64], R8 ;  /* 0x0000000880006986 */ /* 0x0001e2000c101510 */
[----:B------:R-:W-:-:S05]  /*a340*/  IADD3 R122, P6, R89, R2, RZ ;  /* 0x00000002597a7210 */ /* 0x000fca0007fde0ff */
[----:B------:R-:W-:Y:S01]  /*a350*/  IMAD.X R123, R13, 0x1, R3, P6 ;  /* 0x000000010d7b7824 */ /* 0x000fe200030e0603 */
[----:B------:R-:W-:-:S04]  /*a360*/  ISETP.GT.AND P6, PT, R10, 0x9, PT ;  /* 0x000000090a00780c */ /* 0x000fc80003fc4270 */
[----:B------:R-:W-:Y:S02]  /*a370*/  ISETP.GT.AND P6, PT, R0, 0x40, P6 ;  /* 0x000000400000780c */ /* 0x000fe400037c4270 */
[----:B0-----:R-:W-:-:S11]  /*a380*/  PRMT R8, R96, 0x7610, R8 ;  /* 0x0000761060087816 */ /* 0x001fd60000000008 */
[----:B------:R0:W-:Y:S01]  /*a390*/  @P6 STG.E.U16 desc[UR16][R120.64], R93 ;  /* 0x0000005d78006986 */ /* 0x0001e2000c101510 */
[----:B------:R-:W-:-:S05]  /*a3a0*/  IADD3 R92, P6, R21, R4, RZ ;  /* 0x00000004155c7210 */ /* 0x000fca0007fde0ff */
[----:B0-----:R-:W-:Y:S01]  /*a3b0*/  IMAD.X R93, R13, 0x1, R5, P6 ;  /* 0x000000010d5d7824 */ /* 0x001fe200030e0605 */
        /* <DEDUP_REMOVED lines=80> */
[----:B------:R-:W-:Y:S02]  /*a8c0*/  ISETP.GT.AND P6, PT, R0, 0x40, P5 ;  /* 0x000000400000780c */ /* 0x000fe40002fc4270 */
[----:B0-----:R-:W-:-:S11]  /*a8d0*/  LOP3.LUT R107, R9, 0x70, RZ, 0xfc, !PT ;  /* 0x00000070096b7812 */ /* 0x001fd600078efcff */
[----:B------:R-:W-:Y:S01]  /*a8e0*/  @P6 STG.E.U16 desc[UR16][R126.64], R8 ;  /* 0x000000087e006986 */ /* 0x000fe2000c101510 */
[----:B------:R-:W-:-:S05]  /*a8f0*/  IADD3 R122, P6, R105, R2, RZ ;  /* 0x00000002697a7210 */ /* 0x000fca0007fde0ff */
[----:B------:R-:W-:Y:S01]  /*a900*/  IMAD.X R123, R13, 0x1, R3, P6 ;  /* 0x000000010d7b7824 */ /* 0x000fe200030e0603 */
[----:B------:R-:W-:-:S13]  /*a910*/  ISETP.GT.AND P6, PT, R0, 0x40, P4 ;  /* 0x000000400000780c */ /* 0x000fda00027c4270 */
[----:B------:R0:W-:Y:S01]  /*a920*/  @P6 STG.E.U16 desc[UR16][R120.64], R109 ;  /* 0x0000006d78006986 */ /* 0x0001e2000c101510 */
[----:B------:R-:W-:-:S05]  /*a930*/  IADD3 R108, P6, R99, R4, RZ ;  /* 0x00000004636c7210 */ /* 0x000fca0007fde0ff */
[----:B0-----:R-:W-:Y:S01]  /*a940*/  IMAD.X R109, R13, 0x1, R5, P6 ;  /* 0x000000010d6d7824 */ /* 0x001fe200030e0605 */
[----:B------:R-:W-:-:S13]  /*a950*/  ISETP.GT.AND P6, PT, R0, 0x48, P5 ;  /* 0x000000480000780c */ /* 0x000fda0002fc4270 */
[----:B------:R0:W-:Y:S01]  /*a960*/  @P6 STG.E.U16 desc[UR16][R108.64], R110 ;  /* 0x0000006e6c006986 */ /* 0x0001e2000c101510 */
[----:B------:R-:W-:-:S05]  /*a970*/  IADD3 R126, P6, R101, R4, RZ ;  /* 0x00000004657e7210 */ /* 0x000fca0007fde0ff */
[----:B------:R-:W-:Y:S01]  /*a980*/  IMAD.X R127, R13, 0x1, R5, P6 ;  /* 0x000000010d7f7824 */ /* 0x000fe200030e0605 */
[----:B------:R-:W-:Y:S02]  /*a990*/  ISETP.GT.AND P6, PT, R0, 0x48, P4 ;  /* 0x000000480000780c */ /* 0x000fe400027c4270 */
[----:B0-----:R-:W-:-:S11]  /*a9a0*/  LOP3.LUT R109, R9, 0x72, RZ, 0xfc, !PT ;  /* 0x00000072096d7812 */ /* 0x001fd600078efcff */
[----:B------:R0:W-:Y:S01]  /*a9b0*/  @P6 STG.E.U16 desc[UR16][R126.64], R111 ;  /* 0x0000006f7e006986 */ /* 0x0001e2000c101510 */
[----:B------:R-:W-:-:S05]  /*a9c0*/  IADD3 R120, P6, R107, R2, RZ ;  /* 0x000000026b787210 */ /* 0x000fca0007fde0ff */
[----:B------:R-:W-:Y:S01]  /*a9d0*/  IMAD.X R121, R13, 0x1, R3, P6 ;  /* 0x000000010d797824 */ /* 0x000fe200030e0603 */
[----:B------:R-:W-:-:S13]  /*a9e0*/  ISETP.GT.AND P6, PT, R0, 0x40, P3 ;  /* 0x000000400000780c */ /* 0x000fda0001fc4270 */
        /* <DEDUP_REMOVED lines=13> */
[----:B-1----:R-:W-:-:S05]  /*aac0*/  IADD3 R112, P6, R107, R4, RZ ;  /* 0x000000046b707210 */ /* 0x002fca0007fde0ff */
[----:B--2---:R-:W-:Y:S01]  /*aad0*/  IMAD.X R113, R13, 0x1, R5, P6 ;  /* 0x000000010d717824 */ /* 0x004fe200030e0605 */
[----:B------:R-:W-:-:S13]  /*aae0*/  ISETP.GT.AND P6, PT, R0, 0x40, P2 ;  /* 0x000000400000780c */ /* 0x000fda00017c4270 */
[----:B------:R-:W-:Y:S01]  /*aaf0*/  @P6 STG.E.U16 desc[UR16][R120.64], R116 ;  /* 0x0000007478006986 */ /* 0x000fe2000c101510 */
[----:B------:R-:W-:-:S05]  /*ab00*/  IADD3 R4, P6, R109, R4, RZ ;  /* 0x000000046d047210 */ /* 0x000fca0007fde0ff */
[----:B------:R-:W-:Y:S01]  /*ab10*/  IMAD.X R5, R13, 0x1, R5, P6 ;  /* 0x000000010d057824 */ /* 0x000fe200030e0605 */
[----:B------:R-:W-:-:S13]  /*ab20*/  ISETP.GT.AND P6, PT, R0, 0x40, P0 ;  /* 0x000000400000780c */ /* 0x000fda00007c4270 */
[----:B------:R-:W-:Y:S01]  /*ab30*/  @P6 STG.E.U16 desc[UR16][R128.64], R117 ;  /* 0x0000007580006986 */ /* 0x000fe2000c101510 */
[----:B---3--:R-:W-:-:S05]  /*ab40*/  IADD3 R2, P6, R6, R9, RZ ;  /* 0x0000000906027210 */ /* 0x008fca0007fde0ff */
[----:B------:R-:W-:Y:S01]  /*ab50*/  IMAD.X R3, R7, 0x1, R13, P6 ;  /* 0x0000000107037824 */ /* 0x000fe200030e060d */
[----:B------:R-:W-:-:S13]  /*ab60*/  ISETP.GT.AND P6, PT, R0, 0x48, P2 ;  /* 0x000000480000780c */ /* 0x000fda00017c4270 */
[----:B------:R1:W-:Y:S01]  /*ab70*/  @P6 STG.E.U16 desc[UR16][R112.64], R118 ;  /* 0x0000007670006986 */ /* 0x0003e2000c101510 */
[----:B0-----:R-:W-:-:S05]  /*ab80*/  IADD3 R110, P6, R15, R6, RZ ;  /* 0x000000060f6e7210 */ /* 0x001fca0007fde0ff */
[----:B------:R-:W-:Y:S01]  /*ab90*/  IMAD.X R111, R7, 0x1, R13, P6 ;  /* 0x00000001076f7824 */ /* 0x000fe200030e060d */
[----:B------:R-:W-:-:S13]  /*aba0*/  ISETP.GT.AND P6, PT, R0, 0x48, P0 ;  /* 0x000000480000780c */ /* 0x000fda00007c4270 */
[----:B------:R0:W-:Y:S01]  /*abb0*/  @P6 STG.E.U16 desc[UR16][R4.64], R119 ;  /* 0x0000007704006986 */ /* 0x0001e2000c101510 */
[----:B------:R-:W-:-:S05]  /*abc0*/  IADD3 R114, P6, R21, R6, RZ ;  /* 0x0000000615727210 */ /* 0x000fca0007fde0ff */
[----:B------:R-:W-:Y:S01]  /*abd0*/  IMAD.X R115, R7, 0x1, R13, P6 ;  /* 0x0000000107737824 */ /* 0x000fe200030e060d */
[----:B------:R-:W-:-:S04]  /*abe0*/  ISETP.GT.AND P6, PT, R10, RZ, PT ;  /* 0x000000ff0a00720c */ /* 0x000fc80003fc4270 */
[----:B------:R-:W-:-:S13]  /*abf0*/  ISETP.GT.AND P6, PT, R0, 0x80, P6 ;  /* 0x000000800000780c */ /* 0x000fda00037c4270 */
[----:B------:R2:W-:Y:S01]  /*ac00*/  @P6 STG.E.U16 desc[UR16][R2.64], R56 ;  /* 0x0000003802006986 */ /* 0x0005e2000c101510 */
[----:B-1----:R-:W-:-:S05]  /*ac10*/  IADD3 R112, P6, R23, R6, RZ ;  /* 0x0000000617707210 */ /* 0x002fca0007fde0ff */
[----:B------:R-:W-:Y:S01]  /*ac20*/  IMAD.X R113, R7, 0x1, R13, P6 ;  /* 0x0000000107717824 */ /* 0x000fe200030e060d */
[----:B------:R-:W-:-:S04]  /*ac30*/  ISETP.GT.AND P6, PT, R10, 0x1, PT ;  /* 0x000000010a00780c */ /* 0x000fc80003fc4270 */
[----:B------:R-:W-:-:S13]  /*ac40*/  ISETP.GT.AND P6, PT, R0, 0x80, P6 ;  /* 0x000000800000780c */ /* 0x000fda00037c4270 */
[----:B------:R1:W-:Y:S01]  /*ac50*/  @P6 STG.E.U16 desc[UR16][R110.64], R57 ;  /* 0x000000396e006986 */ /* 0x0003e2000c101510 */
[----:B0-----:R-:W-:-:S05]  /*ac60*/  IADD3 R4, P6, R16, R9, RZ ;  /* 0x0000000910047210 */ /* 0x001fca0007fde0ff */
[----:B------:R-:W-:Y:S01]  /*ac70*/  IMAD.X R5, R17, 0x1, R13, P6 ;  /* 0x0000000111057824 */ /* 0x000fe200030e060d */
[----:B------:R-:W-:-:S04]  /*ac80*/  ISETP.GT.AND P6, PT, R10, RZ, PT ;  /* 0x000000ff0a00720c */ /* 0x000fc80003fc4270 */
[----:B------:R-:W-:-:S13]  /*ac90*/  ISETP.GT.AND P6, PT, R0, 0x88, P6 ;  /* 0x000000880000780c */ /* 0x000fda00037c4270 */
[----:B------:R-:W-:Y:S01]  /*aca0*/  @P6 STG.E.U16 desc[UR16][R4.64], R58 ;  /* 0x0000003a04006986 */ /* 0x000fe2000c101510 */
[----:B--2---:R-:W-:-:S05]  /*acb0*/  IADD3 R56, P6, R16, R15, RZ ;  /* 0x0000000f10387210 */ /* 0x004fca0007fde0ff */
[----:B-1----:R-:W-:Y:S01]  /*acc0*/  IMAD.X R57, R17, 0x1, R13, P6 ;  /* 0x0000000111397824 */ /* 0x002fe200030e060d */
[----:B------:R-:W-:-:S04]  /*acd0*/  ISETP.GT.AND P6, PT, R10, 0x1, PT ;  /* 0x000000010a00780c */ /* 0x000fc80003fc4270 */
[----:B------:R-:W-:-:S13]  /*ace0*/  ISETP.GT.AND P6, PT, R0, 0x88, P6 ;  /* 0x000000880000780c */ /* 0x000fda00037c4270 */
[----:B------:R0:W-:Y:S01]  /*acf0*/  @P6 STG.E.U16 desc[UR16][R56.64], R59 ;  /* 0x0000003b38006986 */ /* 0x0001e2000c101510 */
        /* <DEDUP_REMOVED lines=10> */
[----:B0-----:R-:W-:-:S05]  /*ada0*/  IADD3 R56, P6, R21, R16, RZ ;  /* 0x0000001015387210 */ /* 0x001fca0007fde0ff */
        /* <DEDUP_REMOVED lines=9> */
[----:B-1----:R-:W-:-:S05]  /*ae40*/  IADD3 R60, P6, R91, R6, RZ ;  /* 0x000000065b3c7210 */ /* 0x002fca0007fde0ff */
[----:B--2---:R-:W-:Y:S01]  /*ae50*/  IMAD.X R61, R7, 0x1, R13, P6 ;  /* 0x00000001073d7824 */ /* 0x004fe200030e060d */
[----:B------:R-:W-:-:S04]  /*ae60*/  ISETP.GT.AND P6, PT, R10, 0x10, PT ;  /* 0x000000100a00780c */ /* 0x000fc80003fc4270 */
[----:B------:R-:W-:-:S13]  /*ae70*/  ISETP.GT.AND P6, PT, R0, 0x80, P6 ;  /* 0x000000800000780c */ /* 0x000fda00037c4270 */
[----:B------:R1:W-:Y:S01]  /*ae80*/  @P6 STG.E.U16 desc[UR16][R110.64], R64 ;  /* 0x000000406e006986 */ /* 0x0003e2000c101510 */
[----:B0-----:R-:W-:-:S05]  /*ae90*/  IADD3 R62, P6, R93, R6, RZ ;  /* 0x000000065d3e7210 */ /* 0x001fca0007fde0ff */
[----:B---3--:R-:W-:Y:S01]  /*aea0*/  IMAD.X R63, R7, 0x1, R13, P6 ;  /* 0x00000001073f7824 */ /* 0x008fe200030e060d */
        /* <DEDUP_REMOVED lines=14> */
[----:B0-----:R-:W-:Y:S01]  /*af90*/  IMAD.X R65, R7, 0x1, R13, P6 ;  /* 0x0000000107417824 */ /* 0x001fe200030e060d */
[----:B------:R-:W-:-:S04]  /*afa0*/  ISETP.GT.AND P6, PT, R10, 0x18, PT ;  /* 0x000000180a00780c */ /* 0x000fc80003fc4270 */
[----:B------:R-:W-:-:S13]  /*afb0*/  ISETP.GT.AND P6, PT, R0, 0x80, P6 ;  /* 0x000000800000780c */ /* 0x000fda00037c4270 */
[----:B------:R0:W-:Y:S01]  /*afc0*/  @P6 STG.E.U16 desc[UR16][R60.64], R68 ;  /* 0x000000443c006986 */ /* 0x0001e2000c101510 */
[----:B--2---:R-:W-:-:S05]  /*afd0*/  IADD3 R66, P6, R97, R6, RZ ;  /* 0x0000000661427210 */ /* 0x004fca0007fde0ff */
        /* <DEDUP_REMOVED lines=19> */
[----:B-1----:R-:W-:-:S05]  /*b110*/  IADD3 R62, P6, R101, R6, RZ ;  /* 0x00000006653e7210 */ /* 0x002fca0007fde0ff */
[----:B------:R-:W-:Y:S01]  /*b120*/  IMAD.X R63, R7, 0x1, R13, P6 ;  /* 0x00000001073f7824 */ /* 0x000fe200030e060d */
[----:B------:R-:W-:-:S04]  /*b130*/  ISETP.GT.AND P6, PT, R10, 0x21, PT ;  /* 0x000000210a00780c */ /* 0x000fc80003fc4270 */
[----:B------:R-:W-:-:S13]  /*b140*/  ISETP.GT.AND P6, PT, R0, 0x80, P6 ;  /* 0x000000800000780c */ /* 0x000fda00037c4270 */
[----:B------:R1:W-:Y:S01]  /*b150*/  @P6 STG.E.U16 desc[UR16][R66.64], R73 ;  /* 0x0000004942006986 */ /* 0x0003e2000c101510 */
[----:B--2---:R-:W-:-:S05]  /*b160*/  IADD3 R56, P6, R95, R16, RZ ;  /* 0x000000105f387210 */ /* 0x004fca0007fde0ff */
[----:B------:R-:W-:Y:S01]  /*b170*/  IMAD.X R57, R17, 0x1, R13, P6 ;  /* 0x0000000111397824 */ /* 0x000fe200030e060d */
[----:B------:R-:W-:-:S04]  /*b180*/  ISETP.GT.AND P6, PT, R10, 0x20, PT ;  /* 0x000000200a00780c */ /* 0x000fc80003fc4270 */
[----:B------:R-:W-:-:S13]  /*b190*/  ISETP.GT.AND P6, PT, R0, 0x88, P6 ;  /* 0x000000880000780c */ /* 0x000fda00037c4270 */
[----:B------:R2:W-:Y:S01]  /*b1a0*/  @P6 STG.E.U16 desc[UR16][R56.64], R74 ;  /* 0x0000004a38006986 */ /* 0x0005e2000c101510 */
[----:B---3--:R-:W-:-:S05]  /*b1b0*/  IADD3 R58, P6, R97, R16, RZ ;  /* 0x00000010613a7210 */ /* 0x008fca0007fde0ff */
[----:B------:R-:W-:Y:S01]  /*b1c0*/  IMAD.X R59, R17, 0x1, R13, P6 ;  /* 0x00000001113b7824 */ /* 0x000fe200030e060d */
[----:B------:R-:W-:-:S04]  /*b1d0*/  ISETP.GT.AND P6, PT, R10, 0x21, PT ;  /* 0x000000210a00780c */ /* 0x000fc80003fc4270 */
[----:B------:R-:W-:-:S13]  /*b1e0*/  ISETP.GT.AND P6, PT, R0, 0x88, P6 ;  /* 0x000000880000780c */ /* 0x000fda00037c4270 */
[----:B------:R3:W-:Y:S01]  /*b1f0*/  @P6 STG.E.U16 desc[UR16][R58.64], R75 ;  /* 0x0000004b3a006986 */ /* 0x0007e2000c101510 */
[----:B0-----:R-:W-:-:S05]  /*b200*/  IADD3 R64, P6, R103, R6, RZ ;  /* 0x0000000667407210 */ /* 0x001fca0007fde0ff */
[----:B------:R-:W-:Y:S01]  /*b210*/  IMAD.X R65, R7, 0x1, R13, P6 ;  /* 0x0000000107417824 */ /* 0x000fe200030e060d */
[----:B------:R-:W-:-:S13]  /*b220*/  ISETP.GT.AND P6, PT, R0, 0x80, P5 ;  /* 0x000000800000780c */ /* 0x000fda0002fc4270 */
[----:B------:R0:W-:Y:S01]  /*b230*/  @P6 STG.E.U16 desc[UR16][R60.64], R76 ;  /* 0x0000004c3c006986 */ /* 0x0001e2000c101510 */
[----:B-1----:R-:W-:-:S05]  /*b240*/  IADD3 R66, P6, R105, R6, RZ ;  /* 0x0000000669427210 */ /* 0x002fca0007fde0ff */
[----:B------:R-:W-:Y:S01]  /*b250*/  IMAD.X R67, R7, 0x1, R13, P6 ;  /* 0x0000000107437824 */ /* 0x000fe200030e060d */
[----:B------:R-:W-:-:S13]  /*b260*/  ISETP.GT.AND P6, PT, R0, 0x80, P4 ;  /* 0x000000800000780c */ /* 0x000fda00027c4270 */
[----:B------:R1:W-:Y:S01]  /*b270*/  @P6 STG.E.U16 desc[UR16][R62.64], R77 ;  /* 0x0000004d3e006986 */ /* 0x0003e2000c101510 */
[----:B--2---:R-:W-:-:S05]  /*b280*/  IADD3 R56, P6, R99, R16, RZ ;  /* 0x0000001063387210 */ /* 0x004fca0007fde0ff */
[----:B------:R-:W-:Y:S01]  /*b290*/  IMAD.X R57, R17, 0x1, R13, P6 ;  /* 0x0000000111397824 */ /* 0x000fe200030e060d */
[----:B------:R-:W-:-:S13]  /*b2a0*/  ISETP.GT.AND P6, PT, R0, 0x88, P5 ;  /* 0x000000880000780c */ /* 0x000fda0002fc4270 */
[----:B------:R2:W-:Y:S01]  /*b2b0*/  @P6 STG.E.U16 desc[UR16][R56.64], R78 ;  /* 0x0000004e38006986 */ /* 0x0005e2000c101510 */
[----:B---3--:R-:W-:-:S05]  /*b2c0*/  IADD3 R58, P6, R101, R16, RZ ;  /* 0x00000010653a7210 */ /* 0x008fca0007fde0ff */
[----:B------:R-:W-:Y:S01]  /*b2d0*/  IMAD.X R59, R17, 0x1, R13, P6 ;  /* 0x00000001113b7824 */ /* 0x000fe200030e060d */
[----:B------:R-:W-:-:S13]  /*b2e0*/  ISETP.GT.AND P6, PT, R0, 0x88, P4 ;  /* 0x000000880000780c */ /* 0x000fda00027c4270 */
[----:B------:R3:W-:Y:S01]  /*b2f0*/  @P6 STG.E.U16 desc[UR16][R58.64], R79 ;  /* 0x0000004f3a006986 */ /* 0x0007e2000c101510 */
[----:B0-----:R-:W-:-:S05]  /*b300*/  IADD3 R60, P6, R107, R6, RZ ;  /* 0x000000066b3c7210 */ /* 0x001fca0007fde0ff */
[----:B------:R-:W-:Y:S01]  /*b310*/  IMAD.X R61, R7, 0x1, R13, P6 ;  /* 0x00000001073d7824 */ /* 0x000fe200030e060d */
[----:B------:R-:W-:-:S13]  /*b320*/  ISETP.GT.AND P6, PT, R0, 0x80, P3 ;  /* 0x000000800000780c */ /* 0x000fda0001fc4270 */
[----:B------:R-:W-:Y:S01]  /*b330*/  @P6 STG.E.U16 desc[UR16][R64.64], R80 ;  /* 0x0000005040006986 */ /* 0x000fe2000c101510 */
[----:B-1----:R-:W-:-:S05]  /*b340*/  IADD3 R62, P6, R109, R6, RZ ;  /* 0x000000066d3e7210 */ /* 0x002fca0007fde0ff */
[----:B------:R-:W-:Y:S01]  /*b350*/  IMAD.X R63, R7, 0x1, R13, P6 ;  /* 0x00000001073f7824 */ /* 0x000fe200030e060d */
[----:B------:R-:W-:-:S13]  /*b360*/  ISETP.GT.AND P6, PT, R0, 0x80, P1 ;  /* 0x000000800000780c */ /* 0x000fda0000fc4270 */
[----:B------:R-:W-:Y:S01]  /*b370*/  @P6 STG.E.U16 desc[UR16][R66.64], R81 ;  /* 0x0000005142006986 */ /* 0x000fe2000c101510 */
[----:B------:R-:W-:-:S05]  /*b380*/  IADD3 R6, P6, R103, R16, RZ ;  /* 0x0000001067067210 */ /* 0x000fca0007fde0ff */
        /* <DEDUP_REMOVED lines=15> */
[----:B------:R-:W-:-:S05]  /*b480*/  IADD3 R16, P6, R2, R9, RZ ;  /* 0x0000000902107210 */ /* 0x000fca0007fde0ff */
        /* <DEDUP_REMOVED lines=9> */
[----:B------:R-:W-:-:S04]  /*b520*/  ISETP.GT.AND P6, PT, R10, RZ, PT ;  /* 0x000000ff0a00720c */ /* 0x000fc80003fc4270 */
[----:B------:R-:W-:-:S13]  /*b530*/  ISETP.GT.AND P6, PT, R0, 0xc0, P6 ;  /* 0x000000c00000780c */ /* 0x000fda00037c4270 */
[----:B------:R2:W-:Y:S01]  /*b540*/  @P6 STG.E.U16 desc[UR16][R16.64], R24 ;  /* 0x0000001810006986 */ /* 0x0005e2000c101510 */
[----:B0-----:R-:W-:-:S05]  /*b550*/  IADD3 R58, P6, R2, R23, RZ ;  /* 0x00000017023a7210 */ /* 0x001fca0007fde0ff */
[----:B------:R-:W-:Y:S01]  /*b560*/  IMAD.X R59, R3, 0x1, R13, P6 ;  /* 0x00000001033b7824 */ /* 0x000fe200030e060d */
[----:B------:R-:W-:-:S04]  /*b570*/  ISETP.GT.AND P6, PT, R10, 0x1, PT ;  /* 0x000000010a00780c */ /* 0x000fc80003fc4270 */
[----:B------:R-:W-:-:S13]  /*b580*/  ISETP.GT.AND P6, PT, R0, 0xc0, P6 ;  /* 0x000000c00000780c */ /* 0x000fda00037c4270 */
[----:B------:R-:W-:Y:S01]  /*b590*/  @P6 STG.E.U16 desc[UR16][R56.64], R25 ;  /* 0x0000001938006986 */ /* 0x000fe2000c101510 */
[----:B-1----:R-:W-:-:S05]  /*b5a0*/  IADD3 R6, P6, R4, R9, RZ ;  /* 0x0000000904067210 */ /* 0x002fca0007fde0ff */
[----:B------:R-:W-:Y:S01]  /*b5b0*/  IMAD.X R7, R5, 0x1, R13, P6 ;  /* 0x0000000105077824 */ /* 0x000fe200030e060d */
[----:B------:R-:W-:-:S04]  /*b5c0*/  ISETP.GT.AND P6, PT, R10, RZ, PT ;  /* 0x000000ff0a00720c */ /* 0x000fc80003fc4270 */
        /* <DEDUP_REMOVED lines=11> */
[----:B------:R-:W-:Y:S01]  /*b680*/  @P6 STG.E.U16 desc[UR16][R60.64], R28 ;  /* 0x0000001c3c006986 */ /* 0x000fe2000c101510 */
[----:B--2---:R-:W-:-:S05]  /*b690*/  IADD3 R16, P6, R2, R89, RZ ;  /* 0x0000005902107210 */ /* 0x004fca0007fde0ff */
[----:B------:R-:W-:Y:S01]  /*b6a0*/  IMAD.X R17, R3, 0x1, R13, P6 ;  /* 0x0000000103117824 */ /* 0x000fe200030e060d */
[----:B------:R-:W-:-:S04]  /*b6b0*/  ISETP.GT.AND P6, PT, R10, 0x9, PT ;  /* 0x000000090a00780c */ /* 0x000fc80003fc4270 */
[----:B------:R-:W-:-:S13]  /*b6c0*/  ISETP.GT.AND P6, PT, R0, 0xc0, P6 ;  /* 0x000000c00000780c */ /* 0x000fda00037c4270 */
[----:B------:R-:W-:Y:S01]  /*b6d0*/  @P6 STG.E.U16 desc[UR16][R58.64], R29 ;  /* 0x0000001d3a006986 */ /* 0x000fe2000c101510 */
        /* <DEDUP_REMOVED lines=34> */
[----:B------:R-:W-:Y:S01]  /*b900*/  @P6 STG.E.U16 desc[UR16][R20.64], R36 ;  /* 0x0000002414006986 */ /* 0x000fe2000c101510 */
[----:B---3--:R-:W-:-:S05]  /*b910*/  IADD3 R16, P6, R2, R97, RZ ;  /* 0x0000006102107210 */ /* 0x008fca0007fde0ff */
        /* <DEDUP_REMOVED lines=23> */
[----:B------:R-:W-:Y:S01]  /*ba90*/  @P6 STG.E.U16 desc[UR16][R16.64], R41 ;  /* 0x0000002910006986 */ /* 0x000fe2000c101510 */
[----:B------:R-:W-:-:S04]  /*baa0*/  ISETP.GT.AND P6, PT, R10, 0x20, PT ;  /* 0x000000200a00780c */ /* 0x000fc80003fc4270 */
[----:B------:R-:W-:-:S13]  /*bab0*/  ISETP.GT.AND P6, PT, R0, 0xc8, P6 ;  /* 0x000000c80000780c */ /* 0x000fda00037c4270 */
[----:B------:R-:W-:Y:S01]  /*bac0*/  @P6 STG.E.U16 desc[UR16][R18.64], R42 ;  /* 0x0000002a12006986 */ /* 0x000fe2000c101510 */
[----:B------:R-:W-:-:S04]  /*bad0*/  ISETP.GT.AND P6, PT, R10, 0x21, PT ;  /* 0x000000210a00780c */ /* 0x000fc80003fc4270 */
[----:B------:R-:W-:-:S13]  /*bae0*/  ISETP.GT.AND P6, PT, R0, 0xc8, P6 ;  /* 0x000000c80000780c */ /* 0x000fda00037c4270 */
[----:B------:R0:W-:Y:S01]  /*baf0*/  @P6 STG.E.U16 desc[UR16][R6.64], R43 ;  /* 0x0000002b06006986 */ /* 0x0001e2000c101510 */
[----:B-1----:R-:W-:-:S05]  /*bb00*/  IADD3 R8, P6, R2, R99, RZ ;  /* 0x0000006302087210 */ /* 0x002fca0007fde0ff */
[----:B------:R-:W-:Y:S01]  /*bb10*/  IMAD.X R9, R3, 0x1, R13, P6 ;  /* 0x0000000103097824 */ /* 0x000fe200030e060d */
[C---:B------:R-:W-:Y:S02]  /*bb20*/  ISETP.GT.AND P6, PT, R0.reuse, 0xc0, P5 ;  /* 0x000000c00000780c */ /* 0x040fe40002fc4270 */
[----:B------:R-:W-:-:S11]  /*bb30*/  ISETP.GT.AND P5, PT, R0, 0xc8, P5 ;  /* 0x000000c80000780c */ /* 0x000fd60002fa4270 */
[----:B------:R1:W-:Y:S01]  /*bb40*/  @P6 STG.E.U16 desc[UR16][R8.64], R44 ;  /* 0x0000002c08006986 */ /* 0x0003e2000c101510 */
[----:B--2---:R-:W-:-:S05]  /*bb50*/  IADD3 R14, P6, R2, R101, RZ ;  /* 0x00000065020e7210 */ /* 0x004fca0007fde0ff */
[----:B------:R-:W-:Y:S01]  /*bb60*/  IMAD.X R15, R3, 0x1, R13, P6 ;  /* 0x00000001030f7824 */ /* 0x000fe200030e060d */
[C---:B------:R-:W-:Y:S02]  /*bb70*/  ISETP.GT.AND P6, PT, R0.reuse, 0xc0, P4 ;  /* 0x000000c00000780c */ /* 0x040fe400027c4270 */
[----:B------:R-:W-:-:S11]  /*bb80*/  ISETP.GT.AND P4, PT, R0, 0xc8, P4 ;  /* 0x000000c80000780c */ /* 0x000fd60002784270 */
[----:B------:R2:W-:Y:S01]  /*bb90*/  @P6 STG.E.U16 desc[UR16][R14.64], R45 ;  /* 0x0000002d0e006986 */ /* 0x0005e2000c101510 */
[----:B0-----:R-:W-:-:S05]  /*bba0*/  IADD3 R6, P6, R4, R99, RZ ;  /* 0x0000006304067210 */ /* 0x001fca0007fde0ff */
[----:B------:R-:W-:Y:S01]  /*bbb0*/  IMAD.X R7, R5, 0x1, R13, P6 ;  /* 0x0000000105077824 */ /* 0x000fe200030e060d */
[----:B-1----:R-:W-:-:S04]  /*bbc0*/  IADD3 R8, P6, R4, R101, RZ ;  /* 0x0000006504087210 */ /* 0x002fc80007fde0ff */
[----:B------:R0:W-:Y:S01]  /*bbd0*/  @P5 STG.E.U16 desc[UR16][R6.64], R46 ;  /* 0x0000002e06005986 */ /* 0x0001e2000c101510 */
[----:B------:R-:W-:Y:S01]  /*bbe0*/  ISETP.GT.AND P5, PT, R0, 0xc0, P3 ;  /* 0x000000c00000780c */ /* 0x000fe20001fa4270 */
[--C-:B------:R-:W-:Y:S01]  /*bbf0*/  IMAD.X R9, R5, 0x1, R13.reuse, P6 ;  /* 0x0000000105097824 */ /* 0x100fe200030e060d */
[----:B--2---:R-:W-:Y:S02]  /*bc00*/  IADD3 R14, P6, R2, R103, RZ ;  /* 0x00000067020e7210 */ /* 0x004fe40007fde0ff */
[C---:B------:R-:W-:Y:S02]  /*bc10*/  ISETP.GT.AND P3, PT, R0.reuse, 0xc8, P3 ;  /* 0x000000c80000780c */ /* 0x040fe40001f64270 */
[----:B------:R1:W-:Y:S01]  /*bc20*/  @P4 STG.E.U16 desc[UR16][R8.64], R47 ;  /* 0x0000002f08004986 */ /* 0x0003e2000c101510 */
[C---:B------:R-:W-:Y:S01]  /*bc30*/  ISETP.GT.AND P4, PT, R0.reuse, 0xc0, P1 ;  /* 0x000000c00000780c */ /* 0x040fe20000f84270 */
[----:B------:R-:W-:Y:S01]  /*bc40*/  IMAD.X R15, R3, 0x1, R13, P6 ;  /* 0x00000001030f7824 */ /* 0x000fe200030e060d */
[----:B------:R-:W-:-:S02]  /*bc50*/  ISETP.GT.AND P1, PT, R0, 0xc8, P1 ;  /* 0x000000c80000780c */ /* 0x000fc40000f24270 */
[-C--:B0-----:R-:W-:Y:S02]  /*bc60*/  IADD3 R6, P6, R2, R105.reuse, RZ ;  /* 0x0000006902067210 */ /* 0x081fe40007fde0ff */
[----:B------:R0:W-:Y:S03]  /*bc70*/  @P5 STG.E.U16 desc[UR16][R14.64], R48 ;  /* 0x000000300e005986 */ /* 0x0001e6000c101510 */
[--C-:B------:R-:W-:Y:S01]  /*bc80*/  IMAD.X R7, R3, 0x1, R13.reuse, P6 ;  /* 0x0000000103077824 */ /* 0x100fe200030e060d */
[C---:B------:R-:W-:Y:S02]  /*bc90*/  IADD3 R10, P6, R4.reuse, R105, RZ ;  /* 0x00000069040a7210 */ /* 0x040fe40007fde0ff */
[----:B-1----:R-:W-:Y:S02]  /*bca0*/  IADD3 R8, P5, R4, R103, RZ ;  /* 0x0000006704087210 */ /* 0x002fe40007fbe0ff */
[----:B------:R1:W-:Y:S01]  /*bcb0*/  @P4 STG.E.U16 desc[UR16][R6.64], R49 ;  /* 0x0000003106004986 */ /* 0x0003e2000c101510 */
[C-C-:B------:R-:W-:Y:S01]  /*bcc0*/  IMAD.X R11, R5.reuse, 0x1, R13.reuse, P6 ;  /* 0x00000001050b7824 */ /* 0x140fe200030e060d */
[C---:B------:R-:W-:Y:S01]  /*bcd0*/  ISETP.GT.AND P4, PT, R0.reuse, 0xc0, P2 ;  /* 0x000000c00000780c */ /* 0x040fe20001784270 */
[----:B------:R-:W-:Y:S01]  /*bce0*/  IMAD.X R9, R5, 0x1, R13, P5 ;  /* 0x0000000105097824 */ /* 0x000fe200028e060d */
[----:B------:R-:W-:-:S02]  /*bcf0*/  ISETP.GT.AND P5, PT, R0, 0xc0, P0 ;  /* 0x000000c00000780c */ /* 0x000fc400007a4270 */
[C---:B------:R-:W-:Y:S02]  /*bd00*/  ISETP.GT.AND P2, PT, R0.reuse, 0xc8, P2 ;  /* 0x000000c80000780c */ /* 0x040fe40001744270 */
[----:B------:R2:W-:Y:S01]  /*bd10*/  @P3 STG.E.U16 desc[UR16][R8.64], R50 ;  /* 0x0000003208003986 */ /* 0x0005e2000c101510 */
[----:B------:R-:W-:Y:S02]  /*bd20*/  ISETP.GT.AND P0, PT, R0, 0xc8, P0 ;  /* 0x000000c80000780c */ /* 0x000fe40000704270 */
[-C--:B0-----:R-:W-:Y:S01]  /*bd30*/  IADD3 R14, P3, R4, R107.reuse, RZ ;  /* 0x0000006b040e7210 */ /* 0x081fe20007f7e0ff */
[----:B------:R2:W-:Y:S01]  /*bd40*/  @P1 STG.E.U16 desc[UR16][R10.64], R51 ;  /* 0x000000330a001986 */ /* 0x0005e2000c101510 */
[C---:B-1----:R-:W-:Y:S02]  /*bd50*/  IADD3 R6, P6, R2.reuse, R107, RZ ;  /* 0x0000006b02067210 */ /* 0x042fe40007fde0ff */
[----:B------:R-:W-:Y:S01]  /*bd60*/  IADD3 R2, P1, R2, R109, RZ ;  /* 0x0000006d02027210 */ /* 0x000fe20007f3e0ff */
[----:B------:R-:W-:-:S02]  /*bd70*/  IMAD.X R15, R5, 0x1, R13, P3 ;  /* 0x00000001050f7824 */ /* 0x000fc400018e060d */
[C-C-:B------:R-:W-:Y:S01]  /*bd80*/  IMAD.X R7, R3.reuse, 0x1, R13.reuse, P6 ;  /* 0x0000000103077824 */ /* 0x140fe200030e060d */
[----:B------:R-:W-:Y:S01]  /*bd90*/  IADD3 R12, P6, R4, R109, RZ ;  /* 0x0000006d040c7210 */ /* 0x000fe20007fde0ff */
[----:B------:R-:W-:-:S03]  /*bda0*/  IMAD.X R3, R3, 0x1, R13, P1 ;  /* 0x0000000103037824 */ /* 0x000fc600008e060d */
[----:B------:R2:W-:Y:S04]  /*bdb0*/  @P4 STG.E.U16 desc[UR16][R6.64], R52 ;  /* 0x0000003406004986 */ /* 0x0005e8000c101510 */
[----:B------:R2:W-:Y:S04]  /*bdc0*/  @P5 STG.E.U16 desc[UR16][R2.64], R53 ;  /* 0x0000003502005986 */ /* 0x0005e8000c101510 */
[----:B------:R2:W-:Y:S01]  /*bdd0*/  @P2 STG.E.U16 desc[UR16][R14.64], R54 ;  /* 0x000000360e002986 */ /* 0x0005e2000c101510 */
[----:B------:R-:W-:Y:S05]  /*bde0*/  @!P0 EXIT ;  /* 0x000000000000894d */ /* 0x000fea0003800000 */
[----:B------:R-:W-:Y:S01]  /*bdf0*/  F2FP.F16.F32.PACK_AB R55, RZ, R55 ;  /* 0x00000037ff37723e */ /* 0x000fe200000000ff */
[----:B------:R-:W-:-:S05]  /*be00*/  IMAD.X R13, R5, 0x1, R13, P6 ;  /* 0x00000001050d7824 */ /* 0x000fca00030e060d */
[----:B------:R-:W-:Y:S01]  /*be10*/  STG.E.U16 desc[UR16][R12.64], R55 ;  /* 0x000000370c007986 */ /* 0x000fe2000c101510 */
[----:B------:R-:W-:Y:S05]  /*be20*/  EXIT ;  /* 0x000000000000794d */ /* 0x000fea0003800000 */
.L_x_9:
[----:B------:R-:W-:-:S13]  /*be30*/  ISETP.NE.AND P0, PT, R4, RZ, PT ;  /* 0x000000ff0400720c */ /* 0x000fda0003f05270 */
[----:B------:R-:W-:Y:S05]  /*be40*/  @P0 EXIT ;  /* 0x000000000000094d */ /* 0x000fea0003800000 */
[----:B------:R-:W-:-:S13]  /*be50*/  ELECT P0, URZ, PT ;  /* 0x00000000003f782f */ /* 0x000fda0003800000 */
[----:B------:R-:W-:Y:S05]  /*be60*/  @!P0 BRA `(.L_x_242) ;  /* 0x00000008000c8947 */ /* 0x000fea0003800000 */
[----:B------:R-:W-:Y:S02]  /*be70*/  ISETP.GE.AND P0, PT, R2, 0x1, PT ;  /* 0x000000010200780c */ /* 0x000fe40003f06270 */
[----:B------:R-:W-:-:S04]  /*be80*/  SHF.R.S32.HI R3, RZ, 0x1f, R6 ;  /* 0x0000001fff037819 */ /* 0x000fc80000011406 */
[----:B------:R-:W-:-:S07]  /*be90*/  LEA.HI R4, R3, R6, RZ, 0x7 ;  /* 0x0000000603047211 */ /* 0x000fce00078f38ff */
[----:B------:R-:W-:Y:S05]  /*bea0*/  @!P0 BRA `(.L_x_242) ;  /* 0x0000000400fc8947 */ /* 0x000fea0003800000 */
[----:B------:R-:W1:Y:S01]  /*beb0*/  S2R R3, SR_CTAID.X ;  /* 0x0000000000037919 */ /* 0x000e620000002500 */
[----:B------:R-:W-:Y:S01]  /*bec0*/  LOP3.LUT R5, R4, 0xffffff80, RZ, 0xc0, !PT ;  /* 0xffffff8004057812 */ /* 0x000fe200078ec0ff */
[----:B------:R-:W-:Y:S01]  /*bed0*/  ULDC UR4, c[0x0][0x384] ;  /* 0x0000e10000047ab9 */ /* 0x000fe20000000800 */
[C---:B------:R-:W-:Y:S01]  /*bee0*/  LOP3.LUT P0, RZ, R6.reuse, 0x1f, RZ, 0xc0, !PT ;  /* 0x0000001f06ff7812 */ /* 0x040fe2000780c0ff */
[----:B------:R-:W2:Y:S01]  /*bef0*/  S2R R10, SR_CTAID.Y ;  /* 0x00000000000a7919 */ /* 0x000ea20000002600 */
[----:B------:R-:W-:Y:S01]  /*bf00*/  ULDC UR5, c[0x0][0x388] ;  /* 0x0000e20000057ab9 */ /* 0x000fe20000000800 */
[----:B------:R-:W-:Y:S01]  /*bf10*/  IMAD.IADD R5, R6, 0x1, -R5 ;  /* 0x0000000106057824 */ /* 0x000fe200078e0a05 */
[----:B------:R-:W-:Y:S01]  /*bf20*/  LOP3.LUT R20, R0, 0x2, RZ, 0xfc, !PT ;  /* 0x0000000200147812 */ /* 0x000fe200078efcff */
[----:B------:R-:W-:Y:S01]  /*bf30*/  VIADD R21, R2, 0x1 ;  /* 0x0000000102157836 */ /* 0x000fe20000000000 */
[----:B------:R-:W-:Y:S01]  /*bf40*/  CS2R R6, SRZ ;  /* 0x0000000000067805 */ /* 0x000fe2000001ff00 */
[----:B------:R-:W-:Y:S01]  /*bf50*/  IMAD.MOV.U32 R4, RZ, RZ, RZ ;  /* 0x000000ffff047224 */ /* 0x000fe200078e00ff */
[----:B------:R-:W-:-:S02]  /*bf60*/  ISETP.NE.AND P1, PT, R5, RZ, PT ;  /* 0x000000ff0500720c */ /* 0x000fc40003f25270 */
[----:B------:R-:W-:Y:S02]  /*bf70*/  CS2R R8, SRZ ;  /* 0x0000000000087805 */ /* 0x000fe4000001ff00 */
[----:B------:R-:W-:Y:S01]  /*bf80*/  ISETP.NE.OR P0, PT, R5, RZ, !P0 ;  /* 0x000000ff0500720c */ /* 0x000fe20004705670 */
[----:B------:R-:W-:Y:S02]  /*bf90*/  IMAD.MOV.U32 R5, RZ, RZ, 0x1 ;  /* 0x00000001ff057424 */ /* 0x000fe400078e00ff */
[----:B-1----:R-:W-:-:S04]  /*bfa0*/  IMAD.SHL.U32 R16, R3, 0x100, RZ ;  /* 0x0000010003107824 */ /* 0x002fc800078e00ff */
[----:B------:R-:W-:-:S04]  /*bfb0*/  IMAD.HI.U32 R3, R16, UR4, RZ ;  /* 0x0000000410037c27 */ /* 0x000fc8000f8e00ff */
[----:B--2---:R-:W-:Y:S01]  /*bfc0*/  IMAD.SHL.U32 R18, R10, 0x40, RZ ;  /* 0x000000400a127824 */ /* 0x004fe200078e00ff */
[----:B------:R-:W-:-:S07]  /*bfd0*/  SHF.R.U32.HI R3, RZ, UR5, R3 ;  /* 0x00000005ff037c19 */ /* 0x000fce0008011603 */
.L_x_246:
[----:B0----5:R-:W0:Y:S01]  /*bfe0*/  S2R R11, SR_CgaCtaId ;  /* 0x00000000000b7919 */ /* 0x021e220000008800 */
[----:B------:R-:W-:-:S04]  /*bff0*/  MOV R10, 0x400 ;  /* 0x00000400000a7802 */ /* 0x000fc80000000f00 */
[----:B0-----:R-:W-:Y:S02]  /*c000*/  LEA R19, R11, R10, 0x18 ;  /* 0x0000000a0b137211 */ /* 0x001fe400078ec0ff */
[----:B------:R-:W-:-:S03]  /*c010*/  SHF.L.U32 R10, R5, 0x1f, RZ ;  /* 0x0000001f050a7819 */ /* 0x000fc600000006ff */
[----:B------:R-:W-:-:S07]  /*c020*/  IMAD R17, R4, 0x8, R19 ;  /* 0x0000000804117824 */ /* 0x000fce00078e0213 */
.L_x_243:
[----:B0-----:R0:W1:Y:S02]  /*c030*/  SYNCS.PHASECHK.TRANS64.TRYWAIT P2, [R17+URZ+0x32028], R10 ;  /* 0x0320280a110075a7 */ /* 0x001064000804017f */
[----:B-1----:R-:W-:Y:S05]  /*c040*/  @!P2 NANOSLEEP.SYNCS 0x989680 ;  /* 0x009896800000a95d */ /* 0x002fea0003900000 */
[----:B------:R-:W1:Y:S02]  /*c050*/  @!P2 SYNCS.PHASECHK.TRANS64 P2, [R17+URZ+0x32028], R10 ;  /* 0x0320280a1100a5a7 */ /* 0x000e64000804007f */
[----:B-1----:R-:W-:Y:S05]  /*c060*/  @!P2 BRA `(.L_x_243) ;  /* 0xfffffffc00f0a947 */ /* 0x002fea000383ffff */
[----:B0-----:R-:W0:Y:S02]  /*c070*/  @!P1 LDC R10, c[0x0][0x580] ;  /* 0x00016000ff0a9b82 */ /* 0x001e240000000800 */
[----:B0-----:R0:W-:Y:S02]  /*c080*/  @!P1 SYNCS.ARRIVE.TRANS64 RZ, [R17+URZ+0x32000], R10 ;  /* 0x0320000a11ff99a7 */ /* 0x0011e4000800003f */
[----:B0-----:R-:W-:-:S04]  /*c090*/  PRMT R10, R20, 0x9910, RZ ;  /* 0x00009910140a7816 */ /* 0x001fc800000000ff */
[----:B------:R-:W-:-:S13]  /*c0a0*/  ISETP.NE.AND P2, PT, R10, 0x2, PT ;  /* 0x000000020a00780c */ /* 0x000fda0003f45270 */
[----:B------:R-:W-:Y:S05]  /*c0b0*/  @P2 BRA `(.L_x_244) ;  /* 0x0000000000042947 */ /* 0x000fea0003800000 */
[----:B------:R-:W-:Y:S01]  /*c0c0*/  BPT.TRAP 0x1 ;  /* 0x000000040000795c */ /* 0x000fe20000300000 */
.L_x_244:
[----:B------:R-:W-:Y:S05]  /*c0d0*/  @P0 BRA `(.L_x_245) ;  /* 0x0000000000040947 */ /* 0x000fea0003800000 */
[----:B------:R-:W-:Y:S01]  /*c0e0*/  BPT.TRAP 0x1 ;  /* 0x000000040000795c */ /* 0x000fe20000300000 */
.L_x_245:
[----:B------:R-:W0:Y:S01]  /*c0f0*/  LDC R13, c[0x0][0x380] ;  /* 0x0000e000ff0d7b82 */ /* 0x000e220000000800 */
[----:B------:R-:W-:Y:S01]  /*c100*/  R2UR UR4, R3 ;  /* 0x00000000030472ca */ /* 0x000fe200000e0000 */
[----:B------:R-:W-:Y:S01]  /*c110*/  ULDC UR14, c[0x0][0x38c] ;  /* 0x0000e300000e7ab9 */ /* 0x000fe20000000800 */
[----:B------:R-:W-:Y:S01]  /*c120*/  R2UR UR13, R16 ;  /* 0x00000000100d72ca */ /* 0x000fe200000e0000 */
[----:B------:R-:W-:Y:S01]  /*c130*/  UISETP.NE.AND UP0, UPT, UR14, 0x1, UPT ;  /* 0x000000010e00788c */ /* 0x000fe2000bf05270 */
[C---:B------:R-:W-:Y:S01]  /*c140*/  R2UR UR18, R8.reuse ;  /* 0x00000000081272ca */ /* 0x040fe200000e0000 */
[----:B------:R-:W-:Y:S01]  /*c150*/  VIADD R8, R8, 0x1 ;  /* 0x0000000108087836 */ /* 0x000fe20000000000 */
[----:B------:R-:W-:Y:S01]  /*c160*/  ULDC UR24, c[0x0][0x398] ;  /* 0x0000e60000187ab9 */ /* 0x000fe20000000800 */
[----:B------:R-:W1:Y:S01]  /*c170*/  LDC.64 R10, c[0x0][0x3f8] ;  /* 0x0000fe00ff0a7b82 */ /* 0x000e620000000a00 */
[----:B------:R-:W-:Y:S01]  /*c180*/  R2UR UR16, R4 ;  /* 0x00000000041072ca */ /* 0x000fe200000e0000 */
[----:B------:R-:W-:Y:S01]  /*c190*/  ULDC UR12, c[0x0][0x3ec] ;  /* 0x0000fb00000c7ab9 */ /* 0x000fe20000000800 */
[----:B------:R-:W-:Y:S01]  /*c1a0*/  R2UR UR17, R17 ;  /* 0x00000000111172ca */ /* 0x000fe200000e0000 */
[----:B------:R-:W-:Y:S01]  /*c1b0*/  VIADD R21, R21, 0xffffffff ;  /* 0xffffffff15157836 */ /* 0x000fe20000000000 */
[----:B------:R-:W-:Y:S01]  /*c1c0*/  ULDC.64 UR28, c[0x0][0x198] ;  /* 0x00006600001c7ab9 */ /* 0x000fe20000000a00 */
[----:B------:R-:W-:Y:S01]  /*c1d0*/  ULDC.64 UR20, c[0x0][0x3f0] ;  /* 0x0000fc0000147ab9 */ /* 0x000fe20000000a00 */
[----:B------:R-:W-:Y:S01]  /*c1e0*/  @UP0 ULDC.64 UR8, c[0x0][0x390] ;  /* 0x0000e40000080ab9 */ /* 0x000fe20000000a00 */
[----:B---34-:R-:W1:Y:S01]  /*c1f0*/  LDC.64 R14, c[0x0][0x3d0] ;  /* 0x0000f400ff0e7b82 */ /* 0x018e620000000a00 */
[----:B------:R-:W-:Y:S01]  /*c200*/  ISETP.GT.AND P6, PT, R21, 0x1, PT ;  /* 0x000000011500780c */ /* 0x000fe20003fc4270 */
[----:B------:R-:W-:Y:S01]  /*c210*/  USHF.L.U32 UR18, UR18, 0x6, URZ ;  /* 0x0000000612127899 */ /* 0x000fe2000800063f */
[----:B------:R-:W-:Y:S01]  /*c220*/  UMOV UR26, 0x0 ;  /* 0x00000000001a7882 */ /* 0x000fe20000000000 */
[----:B------:R-:W-:-:S04]  /*c230*/  UMOV UR27, 0x10000000 ;  /* 0x10000000001b7882 */ /* 0x000fc80000000000 */
[----:B------:R-:W2:Y:S01]  /*c240*/  LDC R12, c[0x0][0x400] ;  /* 0x00010000ff0c7b82 */ /* 0x000ea20000000800 */
[----:B0-----:R-:W-:Y:S01]  /*c250*/  ISETP.NE.AND P2, PT, R13, 0x1, PT ;  /* 0x000000010d00780c */ /* 0x001fe20003f45270 */
[----:B------:R-:W-:-:S12]  /*c260*/  UIADD3 UR17, UR17, 0x32000, URZ ;  /* 0x0003200011117890 */ /* 0x000fd8000fffe03f */
[----:B------:R-:W-:Y:S01]  /*c270*/  @P2 IMAD.U32 R22, RZ, RZ, UR4 ;  /* 0x00000004ff162e24 */ /* 0x000fe2000f8e00ff */
[----:B------:R-:W-:Y:S01]  /*c280*/  ULDC.64 UR4, c[0x0][0x3c8] ;  /* 0x0000f20000047ab9 */ /* 0x000fe20000000a00 */
[----:B-1----:R-:W-:Y:S02]  /*c290*/  IMAD R11, R7, R14, R11 ;  /* 0x0000000e070b7224 */ /* 0x002fe400078e020b */
[----:B------:R-:W-:Y:S01]  /*c2a0*/  IMAD R10, R9, UR5, R10 ;  /* 0x00000005090a7c24 */ /* 0x000fe2000f8e020a */
[----:B------:R-:W-:Y:S02]  /*c2b0*/  @P2 R2UR UR13, R22 ;  /* 0x00000000160d22ca */ /* 0x000fe400000e0000 */
[----:B------:R-:W-:Y:S01]  /*c2c0*/  ISETP.NE.AND P2, PT, R8, UR15, PT ;  /* 0x0000000f08007c0c */ /* 0x000fe2000bf45270 */
[----:B------:R-:W-:Y:S02]  /*c2d0*/  IMAD.U32 R11, R11, 0x20, R10 ;  /* 0x000000200b0b7824 */ /* 0x000fe400078e000a */
[----:B--2---:R-:W-:Y:S01]  /*c2e0*/  IMAD R12, R6, R15, R12 ;  /* 0x0000000f060c7224 */ /* 0x004fe200078e020c */
[----:B------:R-:W-:Y:S01]  /*c2f0*/  SEL R8, R8, RZ, P2 ;  /* 0x000000ff08087207 */ /* 0x000fe20001000000 */
[----:B------:R-:W0:Y:S02]  /*c300*/  LDC.64 R14, c[0x0][0x3e0] ;  /* 0x0000f800ff0e7b82 */ /* 0x000e240000000a00 */
[----:B------:R-:W-:-:S04]  /*c310*/  IMAD.U32 R11, R12, 0x400, R11 ;  /* 0x000004000c0b7824 */ /* 0x000fc800078e000b */
[----:B------:R-:W-:Y:S01]  /*c320*/  UIMAD.WIDE.U32 UR6, UR13, UR8, URZ ;  /* 0x000000080d0672a5 */ /* 0x000fe2000f8e003f */
[----:B------:R-:W-:Y:S01]  /*c330*/  R2UR UR25, R11 ;  /* 0x000000000b1972ca */ /* 0x000fe200000e0000 */
[----:B------:R-:W-:Y:S01]  /*c340*/  UIADD3 UR6, -UR13, URZ, URZ ;  /* 0x0000003f0d067290 */ /* 0x000fe2000fffe13f */
[----:B------:R-:W-:Y:S01]  /*c350*/  VIADD R11, R6, 0x1 ;  /* 0x00000001060b7836 */ /* 0x000fe20000000000 */
[----:B------:R-:W-:Y:S01]  /*c360*/  UMOV UR5, UR13 ;  /* 0x0000000d00057c82 */ /* 0x000fe20008000000 */
[----:B------:R-:W-:Y:S02]  /*c370*/  @UP0 USHF.R.U32.HI UR5, URZ, UR9, UR7 ;  /* 0x000000093f050299 */ /* 0x000fe40008011607 */
[----:B------:R-:W-:Y:S01]  /*c380*/  UISETP.NE.AND UP0, UPT, UR24, 0x1, UPT ;  /* 0x000000011800788c */ /* 0x000fe2000bf05270 */
[----:B------:R-:W-:Y:S01]  /*c390*/  IMAD R10, R13, UR6, R16 ;  /* 0x000000060d0a7c24 */ /* 0x000fe2000f8e0210 */
[----:B------:R-:W-:Y:S01]  /*c3a0*/  R2UR UR7, R19 ;  /* 0x00000000130772ca */ /* 0x000fe200000e0000 */
[----:B------:R-:W-:Y:S01]  /*c3b0*/  VIADD R13, R9, 0x1 ;  /* 0x00000001090d7836 */ /* 0x000fe20000000000 */
[----:B------:R-:W-:Y:S01]  /*c3c0*/  ULDC.64 UR8, c[0x0][0x3c0] ;  /* 0x0000f00000087ab9 */ /* 0x000fe20000000a00 */
[----:B------:R-:W-:Y:S01]  /*c3d0*/  @P2 IMAD.MOV R13, RZ, RZ, R9 ;  /* 0x000000ffff0d2224 */ /* 0x000fe200078e0209 */
[----:B------:R-:W-:Y:S01]  /*c3e0*/  R2UR UR19, R10 ;  /* 0x000000000a1372ca */ /* 0x000fe200000e0000 */
[C---:B------:R-:W-:Y:S01]  /*c3f0*/  IMAD R19, R4.reuse, 0x2000, R19 ;  /* 0x0000200004137824 */ /* 0x040fe200078e0213 */
[----:B------:R-:W-:Y:S01]  /*c400*/  UMOV UR22, UR5 ;  /* 0x0000000500167c82 */ /* 0x000fe20008000000 */
[----:B------:R-:W-:Y:S01]  /*c410*/  VIADD R10, R7, 0x1 ;  /* 0x00000001070a7836 */ /* 0x000fe20000000000 */
[----:B------:R-:W-:Y:S01]  /*c420*/  UIADD3 UR6, UP1, UR28, 0xf0, URZ ;  /* 0x000000f01c067890 */ /* 0x000fe2000ff3e03f */
[----:B0-----:R-:W-:Y:S01]  /*c430*/  ISETP.NE.AND P3, PT, R13, R14, PT ;  /* 0x0000000e0d00720c */ /* 0x001fe20003f65270 */
[----:B------:R-:W-:Y:S01]  /*c440*/  @UP0 ULDC UR10, c[0x0][0x39c] ;  /* 0x0000e700000a0ab9 */ /* 0x000fe20000000800 */
[----:B------:R-:W-:Y:S01]  /*c450*/  @UP0 ULDC UR30, c[0x0][0x3a0] ;  /* 0x0000e800001e0ab9 */ /* 0x000fe20000000800 */
[----:B------:R-:W-:Y:S01]  /*c460*/  UIMAD.WIDE.U32 UR10, UR5, UR10, URZ ;  /* 0x0000000a050a72a5 */ /* 0x000fe2000f8e003f */
[----:B------:R-:W-:Y:S01]  /*c470*/  R2UR UR23, R19 ;  /* 0x00000000131772ca */ /* 0x000fe200000e0000 */
[----:B------:R-:W-:Y:S01]  /*c480*/  ULEA UR16, UR16, UR7, 0xf ;  /* 0x0000000710107291 */ /* 0x000fe2000f8e783f */
[----:B------:R-:W-:Y:S01]  /*c490*/  VIADD R4, R4, 0x1 ;  /* 0x0000000104047836 */ /* 0x000fe20000000000 */
[----:B------:R-:W-:-:S02]  /*c4a0*/  @UP0 USHF.R.U32.HI UR22, URZ, UR30, UR11 ;  /* 0x0000001e3f160299 */ /* 0x000fc4000801160b */
[----:B------:R-:W-:Y:S01]  /*c4b0*/  UIMAD UR19, UR19, UR8, UR12 ;  /* 0x00000008131372a4 */ /* 0x000fe2000f8e020c */
[----:B------:R-:W-:Y:S01]  /*c4c0*/  R2UR UR12, R9 ;  /* 0x00000000090c72ca */ /* 0x000fe200000e0000 */
[----:B------:R-:W-:Y:S01]  /*c4d0*/  UIADD3 UR7, -UR5, URZ, URZ ;  /* 0x0000003f05077290 */ /* 0x000fe2000fffe13f */
[----:B------:R-:W-:Y:S01]  /*c4e0*/  R2UR UR11, R18 ;  /* 0x00000000120b72ca */ /* 0x000fe200000e0000 */
[----:B------:R-:W-:Y:S01]  /*c4f0*/  UIADD3 UR8, -UR22, URZ, URZ ;  /* 0x0000003f16087290 */ /* 0x000fe2000fffe13f */
[----:B------:R-:W-:Y:S01]  /*c500*/  @P3 IMAD.MOV R10, RZ, RZ, R7 ;  /* 0x000000ffff0a3224 */ /* 0x000fe200078e0207 */
[----:B------:R-:W-:Y:S01]  /*c510*/  UIMAD UR7, UR14, UR7, UR13 ;  /* 0x000000070e0772a4 */ /* 0x000fe2000f8e020d */
[----:B------:R-:W-:Y:S01]  /*c520*/  R2UR UR13, R7 ;  /* 0x00000000070d72ca */ /* 0x000fe200000e0000 */
[----:B------:R-:W-:Y:S01]  /*c530*/  UIMAD UR5, UR24, UR8, UR5 ;  /* 0x00000008180572a4 */ /* 0x000fe2000f8e0205 */
[----:B------:R-:W-:Y:S01]  /*c540*/  R2UR UR14, R6 ;  /* 0x00000000060e72ca */ /* 0x000fe200000e0000 */
[----:B------:R-:W-:Y:S01]  /*c550*/  UIADD3 UR28, UP2, UR28, 0x270, URZ ;  /* 0x000002701c1c7890 */ /* 0x000fe2000ff5e03f */
[----:B------:R-:W-:Y:S01]  /*c560*/  ISETP.NE.AND P4, PT, R10, R15, PT ;  /* 0x0000000f0a00720c */ /* 0x000fe20003f85270 */
[----:B------:R-:W-:Y:S01]  /*c570*/  UIMAD UR20, UR7, UR9, UR20 ;  /* 0x00000009071472a4 */ /* 0x000fe2000f8e0214 */
[C---:B------:R-:W-:Y:S01]  /*c580*/  ISETP.NE.AND P5, PT, R4.reuse, 0x5, PT ;  /* 0x000000050400780c */ /* 0x040fe20003fa5270 */
[----:B------:R-:W-:Y:S01]  /*c590*/  UIMAD UR21, UR5, UR4, UR21 ;  /* 0x00000004051572a4 */ /* 0x000fe2000f8e0215 */
[----:B------:R-:W-:Y:S01]  /*c5a0*/  SEL R9, R13, RZ, P3 ;  /* 0x000000ff0d097207 */ /* 0x000fe20001800000 */
[----:B------:R-:W-:Y:S01]  /*c5b0*/  UIADD3.X UR7, URZ, UR29, URZ, UP1, !UPT ;  /* 0x0000001d3f077290 */ /* 0x000fe20008ffe43f */
[----:B------:R-:W-:Y:S01]  /*c5c0*/  SEL R12, RZ, 0x1, P5 ;  /* 0x00000001ff0c7807 */ /* 0x000fe20002800000 */
[----:B------:R-:W-:Y:S01]  /*c5d0*/  UPRMT UR4, UR25, 0x5410, URZ ;  /* 0x0000541019047896 */ /* 0x000fe2000800003f */
[----:B------:R-:W-:Y:S01]  /*c5e0*/  SEL R4, R4, RZ, P5 ;  /* 0x000000ff04047207 */ /* 0x000fe20002800000 */
[----:B------:R-:W-:Y:S01]  /*c5f0*/  UIADD3 UR8, UR23, 0x28000, URZ ;  /* 0x0002800017087890 */ /* 0x000fe2000fffe03f */
[----:B------:R-:W-:Y:S01]  /*c600*/  LOP3.LUT R5, R5, R12, RZ, 0x3c, !PT ;  /* 0x0000000c05057212 */ /* 0x000fe200078e3cff */
[----:B------:R-:W-:Y:S01]  /*c610*/  UIADD3.X UR29, URZ, UR29, URZ, UP2, !UPT ;  /* 0x0000001d3f1d7290 */ /* 0x000fe200097fe43f */
[----:B------:R-:W-:Y:S01]  /*c620*/  SEL R7, R10, RZ, P4 ;  /* 0x000000ff0a077207 */ /* 0x000fe20002000000 */
[----:B------:R-:W-:Y:S01]  /*c630*/  UMOV UR9, UR17 ;  /* 0x0000001100097c82 */ /* 0x000fe20008000000 */
[----:B------:R-:W-:Y:S01]  /*c640*/  UMOV UR10, UR18 ;  /* 0x00000012000a7c82 */ /* 0x000fe20008000000 */
[----:B------:R-:W-:Y:S01]  /*c650*/  @P4 IMAD.MOV R11, RZ, RZ, R6 ;  /* 0x000000ffff0b4224 */ /* 0x000fe200078e0206 */
[----:B------:R1:W-:Y:S03]  /*c660*/  UTMALDG.5D.IM2COL [UR16], [UR6], UR4 ;  /* 0x00000010060073b4 */ /* 0x0003e60008060004 */
[----:B------:R-:W-:Y:S01]  /*c670*/  IMAD.MOV.U32 R6, RZ, RZ, R11 ;  /* 0x000000ffff067224 */ /* 0x000fe200078e000b */
[----:B------:R1:W-:Y:S02]  /*c680*/  UTMALDG.5D [UR8], [UR28], desc[UR26] ;  /* 0x00001a081c0075b4 */ /* 0x0003e40008021000 */
[----:B-1----:R-:W-:Y:S05]  /*c690*/  @P6 BRA `(.L_x_246) ;  /* 0xfffffff800506947 */ /* 0x002fea000383ffff */
.L_x_242:
[----:B------:R-:W-:Y:S01]  /*c6a0*/  ISETP.GE.U32.AND P2, PT, R2, 0x5, PT ;  /* 0x000000050200780c */ /* 0x000fe20003f46070 */
[----:B------:R-:W-:Y:S05]  /*c6b0*/  WARPSYNC.ALL ;  /* 0x0000000000007948 */ /* 0x000fea0003800000 */
[----:B------:R-:W-:-:S07]  /*c6c0*/  ELECT P1, URZ, PT ;  /* 0x00000000003f782f */ /* 0x000fce0003820000 */
[----:B------:R-:W-:-:S05]  /*c6d0*/  @P2 IMAD.WIDE.U32 R4, R2, -0x33333333, RZ ;  /* 0xcccccccd02042825 */ /* 0x000fca00078e00ff */
[----:B------:R-:W-:-:S04]  /*c6e0*/  @P2 SHF.R.U32.HI R3, RZ, 0x2, R5 ;  /* 0x00000002ff032819 */ /* 0x000fc80000011605 */
[----:B------:R-:W-:-:S04]  /*c6f0*/  @P2 LOP3.LUT R3, R3, 0x1, RZ, 0xc0, !PT ;  /* 0x0000000103032812 */ /* 0x000fc800078ec0ff */
[----:B------:R-:W-:Y:S01]  /*c700*/  @P2 ISETP.NE.U32.AND P0, PT, R3, 0x1, PT ;  /* 0x000000010300280c */ /* 0x000fe20003f05070 */
[----:B------:R-:W-:-:S12]  /*c710*/  @!P1 EXIT ;  /* 0x000000000000994d */ /* 0x000fd80003800000 */
[----:B------:R-:W-:Y:S02]  /*c720*/  LOP3.LUT R0, R0, 0x2, RZ, 0xfc, !PT ;  /* 0x0000000200007812 */ /* 0x000fe400078efcff */
[----:B------:R-:W-:Y:S02]  /*c730*/  @P2 ISETP.NE.U32.AND.EX P0, PT, RZ, RZ, PT, P0 ;  /* 0x000000ffff00220c */ /* 0x000fe40003f05100 */
[----:B------:R-:W-:Y:S01]  /*c740*/  ISETP.NE.AND P1, PT, R0, 0x3, PT ;  /* 0x000000030000780c */ /* 0x000fe20003f25270 */
[----:B------:R-:W-:Y:S01]  /*c750*/  IMAD.MOV.U32 R0, RZ, RZ, 0x1 ;  /* 0x00000001ff007424 */ /* 0x000fe200078e00ff */
[----:B------:R-:W-:-:S11]  /*c760*/  @P2 SEL R0, RZ, 0x1, !P0 ;  /* 0x00000001ff002807 */ /* 0x000fd60004000000 */
[----:B------:R-:W-:Y:S05]  /*c770*/  @!P1 BRA `(.L_x_247) ;  /* 0x0000000000049947 */ /* 0x000fea0003800000 */
[----:B------:R-:W-:Y:S01]  /*c780*/  BPT.TRAP 0x1 ;  /* 0x000000040000795c */ /* 0x000fe20000300000 */
.L_x_247:
[----:B------:R-:W1:Y:S01]  /*c790*/  S2R R6, SR_CgaCtaId ;  /* 0x0000000000067919 */ /* 0x000e620000008800 */
[----:B------:R-:W-:Y:S01]  /*c7a0*/  IMAD.WIDE.U32 R4, R2, -0x33333333, RZ ;  /* 0xcccccccd02047825 */ /* 0x000fe200078e00ff */
[----:B------:R-:W-:-:S04]  /*c7b0*/  MOV R3, 0x400 ;  /* 0x0000040000037802 */ /* 0x000fc80000000f00 */
[----:B------:R-:W-:-:S05]  /*c7c0*/  SHF.R.U32.HI R5, RZ, 0x2, R5 ;  /* 0x00000002ff057819 */ /* 0x000fca0000011605 */
[----:B------:R-:W-:Y:S01]  /*c7d0*/  IMAD R2, R5, -0x5, R2 ;  /* 0xfffffffb05027824 */ /* 0x000fe200078e0202 */
[----:B------:R-:W-:Y:S02]  /*c7e0*/  SHF.L.U32 R5, R0, 0x1f, RZ ;  /* 0x0000001f00057819 */ /* 0x000fe400000006ff */
[----:B-1----:R-:W-:-:S05]  /*c7f0*/  LEA R3, R6, R3, 0x18 ;  /* 0x0000000306037211 */ /* 0x002fca00078ec0ff */
[----:B------:R-:W-:-:S04]  /*c800*/  VIADD R3, R3, 0x32028 ;  /* 0x0003202803037836 */ /* 0x000fc80000000000 */
[----:B------:R-:W-:-:S07]  /*c810*/  IMAD R4, R2, 0x8, R3 ;  /* 0x0000000802047824 */ /* 0x000fce00078e0203 */
.L_x_248:
[----:B-1----:R1:W2:Y:S02]  /*c820*/  SYNCS.PHASECHK.TRANS64.TRYWAIT P0, [R4+URZ], R5 ;  /* 0x00000005040075a7 */ /* 0x0022a4000800017f */
[----:B--2---:R-:W-:Y:S05]  /*c830*/  @!P0 NANOSLEEP.SYNCS 0x989680 ;  /* 0x009896800000895d */ /* 0x004fea0003900000 */
[----:B------:R-:W2:Y:S02]  /*c840*/  @!P0 SYNCS.PHASECHK.TRANS64 P0, [R4+URZ], R5 ;  /* 0x00000005040085a7 */ /* 0x000ea4000800007f */
[----:B--2---:R-:W-:Y:S05]  /*c850*/  @!P0 BRA `(.L_x_248) ;  /* 0xfffffffc00f08947 */ /* 0x004fea000383ffff */
[----:B------:R-:W-:-:S05]  /*c860*/  VIADD R2, R2, 0x1 ;  /* 0x0000000102027836 */ /* 0x000fca0000000000 */
[----:B------:R-:W-:-:S04]  /*c870*/  ISETP.NE.AND P0, PT, R2, 0x5, PT ;  /* 0x000000050200780c */ /* 0x000fc80003f05270 */
[----:B-1----:R-:W-:Y:S02]  /*c880*/  SEL R5, RZ, 0x1, P0 ;  /* 0x00000001ff057807 */ /* 0x002fe40000000000 */
[----:B------:R-:W-:Y:S02]  /*c890*/  SEL R2, R2, RZ, P0 ;  /* 0x000000ff02027207 */ /* 0x000fe40000000000 */
[----:B------:R-:W-:-:S03]  /*c8a0*/  LOP3.LUT R7, R0, R5, RZ, 0x3c, !PT ;  /* 0x0000000500077212 */ /* 0x000fc600078e3cff */
[----:B------:R-:W-:Y:S01]  /*c8b0*/  IMAD R0, R2, 0x8, R3 ;  /* 0x0000000802007824 */ /* 0x000fe200078e0203 */
[----:B------:R-:W-:-:S07]  /*c8c0*/  SHF.L.U32 R5, R7, 0x1f, RZ ;  /* 0x0000001f07057819 */ /* 0x000fce00000006ff */
.L_x_249:
        /* <DEDUP_REMOVED lines=11> */
.L_x_250:
        /* <DEDUP_REMOVED lines=11> */
.L_x_251:
        /* <DEDUP_REMOVED lines=11> */
.L_x_252:
[----:B-1----:R1:W2:Y:S02]  /*cae0*/  SYNCS.PHASECHK.TRANS64.TRYWAIT P0, [R2+URZ], R3 ;  /* 0x00000003020075a7 */ /* 0x0022a4000800017f */
[----:B--2---:R-:W-:Y:S05]  /*caf0*/  @!P0 NANOSLEEP.SYNCS 0x989680 ;  /* 0x009896800000895d */ /* 0x004fea0003900000 */
[----:B------:R-:W2:Y:S02]  /*cb00*/  @!P0 SYNCS.PHASECHK.TRANS64 P0, [R2+URZ], R3 ;  /* 0x00000003020085a7 */ /* 0x000ea4000800007f */
[----:B--2---:R-:W-:Y:S05]  /*cb10*/  @P0 EXIT ;  /* 0x000000000000094d */ /* 0x004fea0003800000 */
[----:B------:R-:W-:Y:S05]  /*cb20*/  BRA `(.L_x_252) ;  /* 0xfffffffc00ec7947 */ /* 0x000fea000383ffff */
.L_x_253:
[----:B------:R-:W-:-:S00]  /*cb30*/  BRA `(.L_x_253) ;  /* 0xfffffffc00fc7947 */ /* 0x000fc0000383ffff */
[----:B------:R-:W-:-:S00]  /*cb40*/  NOP ;  /* 0x0000000000007918 */ /* 0x000fc00000000000 */
        /* <DEDUP_REMOVED lines=11> */
.L_x_254:


//--------------------- .nv.shared._ZN7cutlass13device_kernelINS_4conv6kernel13ConvUniversalINS1_16ConvProblemShapeILNS1_8OperatorE0ELi3EEENS1_10collective14CollectiveConvINS1_46MainloopSm90TmaGmmaWarpSpecializedImplicitGemmILS5_0ELi5ELi3EN4cute5tupleIJNSA_1CILi1EEESD_SD_EEENS1_36KernelImplicitTmaWarpSpecializedSm90ELi1EEENSB_IJNSC_ILi256EEENSC_ILi64EEENSB_IJSI_EEEEEENS_6half_tESL_NSA_8TiledMMAINSA_8MMA_AtomIJNSA_4SM904GMMA25MMA_64x64x16_F32F16F16_SSILNSP_5MajorE0ELSR_0ELNSP_7ScaleInE1ELSS_1EEEEEENSA_6LayoutISE_NSB_IJNSC_ILi0EEESW_SW_EEEEENSB_IJNSA_10UnderscoreESZ_SZ_EEEEENS7_6detail26Sm90ImplicitGemmTileTraitsINSA_20SM90_TMA_LOAD_IM2COLENSA_14ComposedLayoutINSA_7SwizzleILi3ELi4ELi3EEENSA_18smem_ptr_flag_bitsILi16EEENSV_INSB_IJNSB_IJNSC_ILi8EEENSC_ILi32EEEEEENSB_IJSI_SD_EEENSB_IJSD_NSC_ILi5EEEEEEEEENSB_IJNSB_IJSI_NSC_ILi512EEEEEENSB_IJSD_SW_EEENSB_IJSW_NSC_ILi16384EEEEEEEEEEEEEvEENS13_INSA_13SM90_TMA_LOADENS15_IS17_S19_NSV_INSB_IJNSB_IJS1A_S1A_EEES1D_S1F_EEENSB_IJS1I_S1J_NSB_IJSW_NSC_ILi4096EEEEEEEEEEEEEvEEEENS_8epilogue10collective6detail29Sm90TmaWarpSpecializedAdapterINS21_15DefaultEpilogueISL_NSB_IJNSB_IJllllEEESD_SW_EEES26_NS20_6thread17LinearCombinationISL_Li1EffLNS27_9ScaleType4KindE0ELNS_15FloatRoundStyleE2ESL_EENS_4gemm15EpilogueDefaultEEEEEvvEEEEvNT_6ParamsE --------------------------
	.section	.nv.shared._ZN7cutlass13device_kernelINS_4conv6kernel13ConvUniversalINS1_16ConvProblemShapeILNS1_8OperatorE0ELi3EEENS1_10collective14CollectiveConvINS1_46MainloopSm90TmaGmmaWarpSpecializedImplicitGemmILS5_0ELi5ELi3EN4cute5tupleIJNSA_1CILi1EEESD_SD_EEENS1_36KernelImplicitTmaWarpSpecializedSm90ELi1EEENSB_IJNSC_ILi256EEENSC_ILi64EEENSB_IJSI_EEEEEENS_6half_tESL_NSA_8TiledMMAINSA_8MMA_AtomIJNSA_4SM904GMMA25MMA_64x64x16_F32F16F16_SSILNSP_5MajorE0ELSR_0ELNSP_7ScaleInE1ELSS_1EEEEEENSA_6LayoutISE_NSB_IJNSC_ILi0EEESW_SW_EEEEENSB_IJNSA_10UnderscoreESZ_SZ_EEEEENS7_6detail26Sm90ImplicitGemmTileTraitsINSA_20SM90_TMA_LOAD_IM2COLENSA_14ComposedLayoutINSA_7SwizzleILi3ELi4ELi3EEENSA_18smem_ptr_flag_bitsILi16EEENSV_INSB_IJNSB_IJNSC_ILi8EEENSC_ILi32EEEEEENSB_IJSI_SD_EEENSB_IJSD_NSC_ILi5EEEEEEEEENSB_IJNSB_IJSI_NSC_ILi512EEEEEENSB_IJSD_SW_EEENSB_IJSW_NSC_ILi16384EEEEEEEEEEEEEvEENS13_INSA_13SM90_TMA_LOADENS15_IS17_S19_NSV_INSB_IJNSB_IJS1A_S1A_EEES1D_S1F_EEENSB_IJS1I_S1J_NSB_IJSW_NSC_ILi4096EEEEEEEEEEEEEvEEEENS_8epilogue10collective6detail29Sm90TmaWarpSpecializedAdapterINS21_15DefaultEpilogueISL_NSB_IJNSB_IJllllEEESD_SW_EEES26_NS20_6thread17LinearCombinationISL_Li1EffLNS27_9ScaleType4KindE0ELNS_15FloatRoundStyleE2ESL_EENS_4gemm15EpilogueDefaultEEEEEvvEEEEvNT_6ParamsE,"aw",@nobits
	.sectionflags	@""
	.align	16
	.zero		1024


//--------------------- .nv.shared.reserved.0     --------------------------
	.section	.nv.shared.reserved.0,"aw",@nobits
	.weak		__nv_reservedSMEM_offset_0_alias
	.size		__nv_reservedSMEM_offset_0_alias, 0, 0
	.other		__nv_reservedSMEM_offset_0_alias,@"STO_CUDA_RESERVED_SHARED STV_DEFAULT"
__nv_reservedSMEM_offset_0_alias:
	.zero		0


//--------------------- .nv.global                --------------------------
	.section	.nv.global,"aw",@nobits
.nv.global:
	.type		_ZN39_INTERNAL_73b7062f_4_k_cu_dafe1739_27874cute1_E,@object
	.size		_ZN39_INTERNAL_73b7062f_4_k_cu_dafe1739_27874cute1_E,(_ZN39_INTERNAL_73b7062f_4_k_cu_dafe1739_27874cuda3std3__45__cpo6cbeginE - _ZN39_INTERNAL_73b7062f_4_k_cu_dafe1739_27874cute1_E)
_ZN39_INTERNAL_73b7062f_4_k_cu_dafe1739_27874cute1_E:
	.zero		1
	.type		_ZN39_INTERNAL_73b7062f_4_k_cu_dafe1739_27874cuda3std3__45__cpo6cbeginE,@object
	.size		_ZN39_INTERNAL_73b7062f_4_k_cu_dafe1739_27874cuda3std3__45__cpo6cbeginE,(_ZN39_INTERNAL_73b7062f_4_k_cu_dafe1739_27874cuda3std3__48in_placeE - _ZN39_INTERNAL_73b7062f_4_k_cu_dafe1739_27874cuda3std3__45__cpo6cbeginE)
_ZN39_INTERNAL_73b7062f_4_k_cu_dafe1739_27874cuda3std3__45__cpo6cbeginE:
	.zero		1
	.type		_ZN39_INTERNAL_73b7062f_4_k_cu_dafe1739_27874cuda3std3__48in_placeE,@object
	.size		_ZN39_INTERNAL_73b7062f_4_k_cu_dafe1739_27874cuda3std3__48in_placeE,(_ZN39_INTERNAL_73b7062f_4_k_cu_dafe1739_27874cuda3std6ranges3__45__cpo9iter_moveE - _ZN39_INTERNAL_73b7062f_4_k_cu_dafe1739_27874cuda3std3__48in_placeE)
_ZN39_INTERNAL_73b7062f_4_k_cu_dafe1739_27874cuda3std3__48in_placeE:
	.zero		1
	.type		_ZN39_INTERNAL_73b7062f_4_k_cu_dafe1739_27874cuda3std6ranges3__45__cpo9iter_moveE,@object
	.size		_ZN39_INTERNAL_73b7062f_4_k_cu_dafe1739_27874cuda3std6ranges3__45__cpo9iter_moveE,(_ZN39_INTERNAL_73b7062f_4_k_cu_dafe1739_27874cuda3std3__45__cpo5beginE - _ZN39_INTERNAL_73b7062f_4_k_cu_dafe1739_27874cuda3std6ranges3__45__cpo9iter_moveE)
_ZN39_INTERNAL_73b7062f_4_k_cu_dafe1739_27874cuda3std6ranges3__45__cpo9iter_moveE:
	.zero		1
	.type		_ZN39_INTERNAL_73b7062f_4_k_cu_dafe1739_27874cuda3std3__45__cpo5beginE,@object
	.size		_ZN39_INTERNAL_73b7062f_4_k_cu_dafe1739_27874cuda3std3__45__cpo5beginE,(_ZN39_INTERNAL_73b7062f_4_k_cu_dafe1739_27874cuda3std3__441_GLOBAL__N__73b7062f_4_k_cu_dafe1739_27876ignoreE - _ZN39_INTERNAL_73b7062f_4_k_cu_dafe1739_27874cuda3std3__45__cpo5beginE)
_ZN39_INTERNAL_73b7062f_4_k_cu_dafe1739_27874cuda3std3__45__cpo5beginE:
	.zero		1
	.type		_ZN39_INTERNAL_73b7062f_4_k_cu_dafe1739_27874cuda3std3__441_GLOBAL__N__73b7062f_4_k_cu_dafe1739_27876ignoreE,@object
	.size		_ZN39_INTERNAL_73b7062f_4_k_cu_dafe1739_27874cuda3std3__441_GLOBAL__N__73b7062f_4_k_cu_dafe1739_27876ignoreE,(_ZN39_INTERNAL_73b7062f_4_k_cu_dafe1739_27874cute7productE - _ZN39_INTERNAL_73b7062f_4_k_cu_dafe1739_27874cuda3std3__441_GLOBAL__N__73b7062f_4_k_cu_dafe1739_27876ignoreE)
_ZN39_INTERNAL_73b7062f_4_k_cu_dafe1739_27874cuda3std3__441_GLOBAL__N__73b7062f_4_k_cu_dafe1739_27876ignoreE:
	.zero		1
	.type		_ZN39_INTERNAL_73b7062f_4_k_cu_dafe1739_27874cute7productE,@object
	.size		_ZN39_INTERNAL_73b7062f_4_k_cu_dafe1739_27874cute7productE,(_ZN39_INTERNAL_73b7062f_4_k_cu_dafe1739_27874cuda3std3__45__cpo3endE - _ZN39_INTERNAL_73b7062f_4_k_cu_dafe1739_27874cute7productE)
_ZN39_INTERNAL_73b7062f_4_k_cu_dafe1739_27874cute7productE:
	.zero		1
	.type		_ZN39_INTERNAL_73b7062f_4_k_cu_dafe1739_27874cuda3std3__45__cpo3endE,@object
	.size		_ZN39_INTERNAL_73b7062f_4_k_cu_dafe1739_27874cuda3std3__45__cpo3endE,(_ZN39_INTERNAL_73b7062f_4_k_cu_dafe1739_27874cuda3std3__419piecewise_constructE - _ZN39_INTERNAL_73b7062f_4_k_cu_dafe1739_27874cuda3std3__45__cpo3endE)
_ZN39_INTERNAL_73b7062f_4_k_cu_dafe1739_27874cuda3std3__45__cpo3endE:
	.zero		1
	.type		_ZN39_INTERNAL_73b7062f_4_k_cu_dafe1739_27874cuda3std3__419piecewise_constructE,@object
	.size		_ZN39_INTERNAL_73b7062f_4_k_cu_dafe1739_27874cuda3std3__419piecewise_constructE,(_ZN39_INTERNAL_73b7062f_4_k_cu_dafe1739_27874cuda3std3__45__cpo4cendE - _ZN39_INTERNAL_73b7062f_4_k_cu_dafe1739_27874cuda3std3__419piecewise_constructE)
_ZN39_INTERNAL_73b7062f_4_k_cu_dafe1739_27874cuda3std3__419piecewise_constructE:
	.zero		1
	.type		_ZN39_INTERNAL_73b7062f_4_k_cu_dafe1739_27874cuda3std3__45__cpo4cendE,@object
	.size		_ZN39_INTERNAL_73b7062f_4_k_cu_dafe1739_27874cuda3std3__45__cpo4cendE,(_ZN39_INTERNAL_73b7062f_4_k_cu_dafe1739_27874cuda3std6ranges3__45__cpo4swapE - _ZN39_INTERNAL_73b7062f_4_k_cu_dafe1739_27874cuda3std3__45__cpo4cendE)
_ZN39_INTERNAL_73b7062f_4_k_cu_dafe1739_27874cuda3std3__45__cpo4cendE:
	.zero		1
	.type		_ZN39_INTERNAL_73b7062f_4_k_cu_dafe1739_27874cuda3std6ranges3__45__cpo4swapE,@object
	.size		_ZN39_INTERNAL_73b7062f_4_k_cu_dafe1739_27874cuda3std6ranges3__45__cpo4swapE,(.L_7 - _ZN39_INTERNAL_73b7062f_4_k_cu_dafe1739_27874cuda3std6ranges3__45__cpo4swapE)
_ZN39_INTERNAL_73b7062f_4_k_cu_dafe1739_27874cuda3std6ranges3__45__cpo4swapE:
	.zero		1
.L_7:


//--------------------- .nv.constant0._ZN7cutlass13device_kernelINS_4conv6kernel13ConvUniversalINS1_16ConvProblemShapeILNS1_8OperatorE0ELi3EEENS1_10collective14CollectiveConvINS1_46MainloopSm90TmaGmmaWarpSpecializedImplicitGemmILS5_0ELi5ELi3EN4cute5tupleIJNSA_1CILi1EEESD_SD_EEENS1_36KernelImplicitTmaWarpSpecializedSm90ELi1EEENSB_IJNSC_ILi256EEENSC_ILi64EEENSB_IJSI_EEEEEENS_6half_tESL_NSA_8TiledMMAINSA_8MMA_AtomIJNSA_4SM904GMMA25MMA_64x64x16_F32F16F16_SSILNSP_5MajorE0ELSR_0ELNSP_7ScaleInE1ELSS_1EEEEEENSA_6LayoutISE_NSB_IJNSC_ILi0EEESW_SW_EEEEENSB_IJNSA_10UnderscoreESZ_SZ_EEEEENS7_6detail26Sm90ImplicitGemmTileTraitsINSA_20SM90_TMA_LOAD_IM2COLENSA_14ComposedLayoutINSA_7SwizzleILi3ELi4ELi3EEENSA_18smem_ptr_flag_bitsILi16EEENSV_INSB_IJNSB_IJNSC_ILi8EEENSC_ILi32EEEEEENSB_IJSI_SD_EEENSB_IJSD_NSC_ILi5EEEEEEEEENSB_IJNSB_IJSI_NSC_ILi512EEEEEENSB_IJSD_SW_EEENSB_IJSW_NSC_ILi16384EEEEEEEEEEEEEvEENS13_INSA_13SM90_TMA_LOADENS15_IS17_S19_NSV_INSB_IJNSB_IJS1A_S1A_EEES1D_S1F_EEENSB_IJS1I_S1J_NSB_IJSW_NSC_ILi4096EEEEEEEEEEEEEvEEEENS_8epilogue10collective6detail29Sm90TmaWarpSpecializedAdapterINS21_15DefaultEpilogueISL_NSB_IJNSB_IJllllEEESD_SW_EEES26_NS20_6thread17LinearCombinationISL_Li1EffLNS27_9ScaleType4KindE0ELNS_15FloatRoundStyleE2ESL_EENS_4gemm15EpilogueDefaultEEEEEvvEEEEvNT_6ParamsE --------------------------
	.section	.nv.constant0._ZN7cutlass13device_kernelINS_4conv6kernel13ConvUniversalINS1_16ConvProblemShapeILNS1_8OperatorE0ELi3EEENS1_10collective14CollectiveConvINS1_46MainloopSm90TmaGmmaWarpSpecializedImplicitGemmILS5_0ELi5ELi3EN4cute5tupleIJNSA_1CILi1EEESD_SD_EEENS1_36KernelImplicitTmaWarpSpecializedSm90ELi1EEENSB_IJNSC_ILi256EEENSC_ILi64EEENSB_IJSI_EEEEEENS_6half_tESL_NSA_8TiledMMAINSA_8MMA_AtomIJNSA_4SM904GMMA25MMA_64x64x16_F32F16F16_SSILNSP_5MajorE0ELSR_0ELNSP_7ScaleInE1ELSS_1EEEEEENSA_6LayoutISE_NSB_IJNSC_ILi0EEESW_SW_EEEEENSB_IJNSA_10UnderscoreESZ_SZ_EEEEENS7_6detail26Sm90ImplicitGemmTileTraitsINSA_20SM90_TMA_LOAD_IM2COLENSA_14ComposedLayoutINSA_7SwizzleILi3ELi4ELi3EEENSA_18smem_ptr_flag_bitsILi16EEENSV_INSB_IJNSB_IJNSC_ILi8EEENSC_ILi32EEEEEENSB_IJSI_SD_EEENSB_IJSD_NSC_ILi5EEEEEEEEENSB_IJNSB_IJSI_NSC_ILi512EEEEEENSB_IJSD_SW_EEENSB_IJSW_NSC_ILi16384EEEEEEEEEEEEEvEENS13_INSA_13SM90_TMA_LOADENS15_IS17_S19_NSV_INSB_IJNSB_IJS1A_S1A_EEES1D_S1F_EEENSB_IJS1I_S1J_NSB_IJSW_NSC_ILi4096EEEEEEEEEEEEEvEEEENS_8epilogue10collective6detail29Sm90TmaWarpSpecializedAdapterINS21_15DefaultEpilogueISL_NSB_IJNSB_IJllllEEESD_SW_EEES26_NS20_6thread17LinearCombinationISL_Li1EffLNS27_9ScaleType4KindE0ELNS_15FloatRoundStyleE2ESL_EENS_4gemm15EpilogueDefaultEEEEEvvEEEEvNT_6ParamsE,"a",@progbits
	.sectionflags	@""
	.align	4
.nv.constant0._ZN7cutlass13device_kernelINS_4conv6kernel13ConvUniversalINS1_16ConvProblemShapeILNS1_8OperatorE0ELi3EEENS1_10collective14CollectiveConvINS1_46MainloopSm90TmaGmmaWarpSpecializedImplicitGemmILS5_0ELi5ELi3EN4cute5tupleIJNSA_1CILi1EEESD_SD_EEENS1_36KernelImplicitTmaWarpSpecializedSm90ELi1EEENSB_IJNSC_ILi256EEENSC_ILi64EEENSB_IJSI_EEEEEENS_6half_tESL_NSA_8TiledMMAINSA_8MMA_AtomIJNSA_4SM904GMMA25MMA_64x64x16_F32F16F16_SSILNSP_5MajorE0ELSR_0ELNSP_7ScaleInE1ELSS_1EEEEEENSA_6LayoutISE_NSB_IJNSC_ILi0EEESW_SW_EEEEENSB_IJNSA_10UnderscoreESZ_SZ_EEEEENS7_6detail26Sm90ImplicitGemmTileTraitsINSA_20SM90_TMA_LOAD_IM2COLENSA_14ComposedLayoutINSA_7SwizzleILi3ELi4ELi3EEENSA_18smem_ptr_flag_bitsILi16EEENSV_INSB_IJNSB_IJNSC_ILi8EEENSC_ILi32EEEEEENSB_IJSI_SD_EEENSB_IJSD_NSC_ILi5EEEEEEEEENSB_IJNSB_IJSI_NSC_ILi512EEEEEENSB_IJSD_SW_EEENSB_IJSW_NSC_ILi16384EEEEEEEEEEEEEvEENS13_INSA_13SM90_TMA_LOADENS15_IS17_S19_NSV_INSB_IJNSB_IJS1A_S1A_EEES1D_S1F_EEENSB_IJS1I_S1J_NSB_IJSW_NSC_ILi4096EEEEEEEEEEEEEvEEEENS_8epilogue10collective6detail29Sm90TmaWarpSpecializedAdapterINS21_15DefaultEpilogueISL_NSB_IJNSB_IJllllEEESD_SW_EEES26_NS20_6thread17LinearCombinationISL_Li1EffLNS27_9ScaleType4KindE0ELNS_15FloatRoundStyleE2ESL_EENS_4gemm15EpilogueDefaultEEEEEvvEEEEvNT_6ParamsE:
	.zero		1664


//--------------------- SYMBOLS --------------------------

	.type		.nv.reservedSmem.offset0,@object
	.size		.nv.reservedSmem.offset0,0x4
